//
// Generated by NVIDIA NVVM Compiler
//
// Compiler Build ID: CL-36424714
// Cuda compilation tools, release 13.0, V13.0.88
// Based on NVVM 20.0.0
//

.version 9.0
.target sm_100
.address_size 64

	// .globl	_Z10initializePdS_
.func  (.param .b64 func_retval0) __internal_accurate_pow
(
	.param .b64 __internal_accurate_pow_param_0
)
;
.global .align 4 .b8 precalc_xorwow_matrix[102400];
.global .align 4 .b8 precalc_xorwow_offset_matrix[102400];
.global .align 4 .b8 mrg32k3aM1[2304];
.global .align 4 .b8 mrg32k3aM2[2304];
.global .align 4 .b8 mrg32k3aM1SubSeq[2016];
.global .align 4 .b8 mrg32k3aM2SubSeq[2016];
.global .align 4 .b8 mrg32k3aM1Seq[2304];
.global .align 4 .b8 mrg32k3aM2Seq[2304];
.const .align 8 .b8 __cr_lgamma_table[72];

.visible .entry _Z10initializePdS_(
	.param .u64 .ptr .align 1 _Z10initializePdS__param_0,
	.param .u64 .ptr .align 1 _Z10initializePdS__param_1
)
{
	.local .align 8 .b8 	__local_depot0[48];
	.reg .b64 	%SP;
	.reg .b64 	%SPL;
	.reg .pred 	%p<20>;
	.reg .b32 	%r<439>;
	.reg .b64 	%rd<24>;
	.reg .b64 	%fd<5>;

	mov.u64 	%SPL, __local_depot0;
	ld.param.u64 	%rd4, [_Z10initializePdS__param_0];
	ld.param.u64 	%rd5, [_Z10initializePdS__param_1];
	add.u64 	%rd1, %SPL, 0;
	mov.u32 	%r179, %ntid.x;
	mov.u32 	%r180, %ctaid.x;
	mov.u32 	%r181, %tid.x;
	mad.lo.s32 	%r182, %r179, %r180, %r181;
	// begin inline asm
	mov.u64 	%rd6, %clock64;
	// end inline asm
	cvt.s64.s32 	%rd2, %r182;
	add.s64 	%rd8, %rd6, %rd2;
	cvt.u32.u64 	%r183, %rd8;
	xor.b32  	%r184, %r183, -1429050551;
	mul.lo.s32 	%r185, %r184, 1099087573;
	{ .reg .b32 tmp; mov.b64 {tmp, %r186}, %rd8; }
	xor.b32  	%r187, %r186, -136515619;
	mul.lo.s32 	%r188, %r187, -1703105765;
	add.s32 	%r189, %r185, %r188;
	add.s32 	%r1, %r189, 6615241;
	add.s32 	%r190, %r185, 123456789;
	st.local.u32 	[%rd1+4], %r190;
	xor.b32  	%r191, %r185, 362436069;
	add.s32 	%r192, %r188, 521288629;
	st.local.v2.u32 	[%rd1+8], {%r191, %r192};
	xor.b32  	%r193, %r188, 88675123;
	add.s32 	%r194, %r185, 5783321;
	st.local.v2.u32 	[%rd1+16], {%r193, %r194};
	mov.b32 	%r359, 0;
	mov.u64 	%rd12, precalc_xorwow_offset_matrix;
	mov.u32 	%r360, %r359;
	mov.u32 	%r361, %r359;
	mov.u32 	%r362, %r359;
	mov.u32 	%r363, %r359;
	mov.u32 	%r352, %r359;
$L__BB0_1:
	mul.wide.u32 	%rd9, %r352, 4;
	add.s64 	%rd10, %rd1, %rd9;
	ld.local.u32 	%r8, [%rd10+4];
	shl.b32 	%r9, %r352, 5;
	mov.b32 	%r358, 0;
$L__BB0_2:
	.pragma "nounroll";
	shr.u32 	%r196, %r8, %r358;
	and.b32  	%r197, %r196, 1;
	setp.eq.b32 	%p1, %r197, 1;
	not.pred 	%p2, %p1;
	add.s32 	%r198, %r9, %r358;
	mul.lo.s32 	%r199, %r198, 5;
	mul.wide.u32 	%rd11, %r199, 4;
	add.s64 	%rd3, %rd12, %rd11;
	@%p2 bra 	$L__BB0_4;
	ld.global.u32 	%r200, [%rd3];
	xor.b32  	%r363, %r363, %r200;
	ld.global.u32 	%r201, [%rd3+4];
	xor.b32  	%r362, %r362, %r201;
	ld.global.u32 	%r202, [%rd3+8];
	xor.b32  	%r361, %r361, %r202;
	ld.global.u32 	%r203, [%rd3+12];
	xor.b32  	%r360, %r360, %r203;
	ld.global.u32 	%r204, [%rd3+16];
	xor.b32  	%r359, %r359, %r204;
$L__BB0_4:
	and.b32  	%r206, %r196, 2;
	setp.eq.s32 	%p3, %r206, 0;
	@%p3 bra 	$L__BB0_6;
	ld.global.u32 	%r207, [%rd3+20];
	xor.b32  	%r363, %r363, %r207;
	ld.global.u32 	%r208, [%rd3+24];
	xor.b32  	%r362, %r362, %r208;
	ld.global.u32 	%r209, [%rd3+28];
	xor.b32  	%r361, %r361, %r209;
	ld.global.u32 	%r210, [%rd3+32];
	xor.b32  	%r360, %r360, %r210;
	ld.global.u32 	%r211, [%rd3+36];
	xor.b32  	%r359, %r359, %r211;
$L__BB0_6:
	and.b32  	%r213, %r196, 4;
	setp.eq.s32 	%p4, %r213, 0;
	@%p4 bra 	$L__BB0_8;
	ld.global.u32 	%r214, [%rd3+40];
	xor.b32  	%r363, %r363, %r214;
	ld.global.u32 	%r215, [%rd3+44];
	xor.b32  	%r362, %r362, %r215;
	ld.global.u32 	%r216, [%rd3+48];
	xor.b32  	%r361, %r361, %r216;
	ld.global.u32 	%r217, [%rd3+52];
	xor.b32  	%r360, %r360, %r217;
	ld.global.u32 	%r218, [%rd3+56];
	xor.b32  	%r359, %r359, %r218;
$L__BB0_8:
	and.b32  	%r220, %r196, 8;
	setp.eq.s32 	%p5, %r220, 0;
	@%p5 bra 	$L__BB0_10;
	ld.global.u32 	%r221, [%rd3+60];
	xor.b32  	%r363, %r363, %r221;
	ld.global.u32 	%r222, [%rd3+64];
	xor.b32  	%r362, %r362, %r222;
	ld.global.u32 	%r223, [%rd3+68];
	xor.b32  	%r361, %r361, %r223;
	ld.global.u32 	%r224, [%rd3+72];
	xor.b32  	%r360, %r360, %r224;
	ld.global.u32 	%r225, [%rd3+76];
	xor.b32  	%r359, %r359, %r225;
$L__BB0_10:
	and.b32  	%r227, %r196, 16;
	setp.eq.s32 	%p6, %r227, 0;
	@%p6 bra 	$L__BB0_12;
	ld.global.u32 	%r228, [%rd3+80];
	xor.b32  	%r363, %r363, %r228;
	ld.global.u32 	%r229, [%rd3+84];
	xor.b32  	%r362, %r362, %r229;
	ld.global.u32 	%r230, [%rd3+88];
	xor.b32  	%r361, %r361, %r230;
	ld.global.u32 	%r231, [%rd3+92];
	xor.b32  	%r360, %r360, %r231;
	ld.global.u32 	%r232, [%rd3+96];
	xor.b32  	%r359, %r359, %r232;
$L__BB0_12:
	and.b32  	%r234, %r196, 32;
	setp.eq.s32 	%p7, %r234, 0;
	@%p7 bra 	$L__BB0_14;
	ld.global.u32 	%r235, [%rd3+100];
	xor.b32  	%r363, %r363, %r235;
	ld.global.u32 	%r236, [%rd3+104];
	xor.b32  	%r362, %r362, %r236;
	ld.global.u32 	%r237, [%rd3+108];
	xor.b32  	%r361, %r361, %r237;
	ld.global.u32 	%r238, [%rd3+112];
	xor.b32  	%r360, %r360, %r238;
	ld.global.u32 	%r239, [%rd3+116];
	xor.b32  	%r359, %r359, %r239;
$L__BB0_14:
	and.b32  	%r241, %r196, 64;
	setp.eq.s32 	%p8, %r241, 0;
	@%p8 bra 	$L__BB0_16;
	ld.global.u32 	%r242, [%rd3+120];
	xor.b32  	%r363, %r363, %r242;
	ld.global.u32 	%r243, [%rd3+124];
	xor.b32  	%r362, %r362, %r243;
	ld.global.u32 	%r244, [%rd3+128];
	xor.b32  	%r361, %r361, %r244;
	ld.global.u32 	%r245, [%rd3+132];
	xor.b32  	%r360, %r360, %r245;
	ld.global.u32 	%r246, [%rd3+136];
	xor.b32  	%r359, %r359, %r246;
$L__BB0_16:
	and.b32  	%r248, %r196, 128;
	setp.eq.s32 	%p9, %r248, 0;
	@%p9 bra 	$L__BB0_18;
	ld.global.u32 	%r249, [%rd3+140];
	xor.b32  	%r363, %r363, %r249;
	ld.global.u32 	%r250, [%rd3+144];
	xor.b32  	%r362, %r362, %r250;
	ld.global.u32 	%r251, [%rd3+148];
	xor.b32  	%r361, %r361, %r251;
	ld.global.u32 	%r252, [%rd3+152];
	xor.b32  	%r360, %r360, %r252;
	ld.global.u32 	%r253, [%rd3+156];
	xor.b32  	%r359, %r359, %r253;
$L__BB0_18:
	and.b32  	%r255, %r196, 256;
	setp.eq.s32 	%p10, %r255, 0;
	@%p10 bra 	$L__BB0_20;
	ld.global.u32 	%r256, [%rd3+160];
	xor.b32  	%r363, %r363, %r256;
	ld.global.u32 	%r257, [%rd3+164];
	xor.b32  	%r362, %r362, %r257;
	ld.global.u32 	%r258, [%rd3+168];
	xor.b32  	%r361, %r361, %r258;
	ld.global.u32 	%r259, [%rd3+172];
	xor.b32  	%r360, %r360, %r259;
	ld.global.u32 	%r260, [%rd3+176];
	xor.b32  	%r359, %r359, %r260;
$L__BB0_20:
	and.b32  	%r262, %r196, 512;
	setp.eq.s32 	%p11, %r262, 0;
	@%p11 bra 	$L__BB0_22;
	ld.global.u32 	%r263, [%rd3+180];
	xor.b32  	%r363, %r363, %r263;
	ld.global.u32 	%r264, [%rd3+184];
	xor.b32  	%r362, %r362, %r264;
	ld.global.u32 	%r265, [%rd3+188];
	xor.b32  	%r361, %r361, %r265;
	ld.global.u32 	%r266, [%rd3+192];
	xor.b32  	%r360, %r360, %r266;
	ld.global.u32 	%r267, [%rd3+196];
	xor.b32  	%r359, %r359, %r267;
$L__BB0_22:
	and.b32  	%r269, %r196, 1024;
	setp.eq.s32 	%p12, %r269, 0;
	@%p12 bra 	$L__BB0_24;
	ld.global.u32 	%r270, [%rd3+200];
	xor.b32  	%r363, %r363, %r270;
	ld.global.u32 	%r271, [%rd3+204];
	xor.b32  	%r362, %r362, %r271;
	ld.global.u32 	%r272, [%rd3+208];
	xor.b32  	%r361, %r361, %r272;
	ld.global.u32 	%r273, [%rd3+212];
	xor.b32  	%r360, %r360, %r273;
	ld.global.u32 	%r274, [%rd3+216];
	xor.b32  	%r359, %r359, %r274;
$L__BB0_24:
	and.b32  	%r276, %r196, 2048;
	setp.eq.s32 	%p13, %r276, 0;
	@%p13 bra 	$L__BB0_26;
	ld.global.u32 	%r277, [%rd3+220];
	xor.b32  	%r363, %r363, %r277;
	ld.global.u32 	%r278, [%rd3+224];
	xor.b32  	%r362, %r362, %r278;
	ld.global.u32 	%r279, [%rd3+228];
	xor.b32  	%r361, %r361, %r279;
	ld.global.u32 	%r280, [%rd3+232];
	xor.b32  	%r360, %r360, %r280;
	ld.global.u32 	%r281, [%rd3+236];
	xor.b32  	%r359, %r359, %r281;
$L__BB0_26:
	and.b32  	%r283, %r196, 4096;
	setp.eq.s32 	%p14, %r283, 0;
	@%p14 bra 	$L__BB0_28;
	ld.global.u32 	%r284, [%rd3+240];
	xor.b32  	%r363, %r363, %r284;
	ld.global.u32 	%r285, [%rd3+244];
	xor.b32  	%r362, %r362, %r285;
	ld.global.u32 	%r286, [%rd3+248];
	xor.b32  	%r361, %r361, %r286;
	ld.global.u32 	%r287, [%rd3+252];
	xor.b32  	%r360, %r360, %r287;
	ld.global.u32 	%r288, [%rd3+256];
	xor.b32  	%r359, %r359, %r288;
$L__BB0_28:
	and.b32  	%r290, %r196, 8192;
	setp.eq.s32 	%p15, %r290, 0;
	@%p15 bra 	$L__BB0_30;
	ld.global.u32 	%r291, [%rd3+260];
	xor.b32  	%r363, %r363, %r291;
	ld.global.u32 	%r292, [%rd3+264];
	xor.b32  	%r362, %r362, %r292;
	ld.global.u32 	%r293, [%rd3+268];
	xor.b32  	%r361, %r361, %r293;
	ld.global.u32 	%r294, [%rd3+272];
	xor.b32  	%r360, %r360, %r294;
	ld.global.u32 	%r295, [%rd3+276];
	xor.b32  	%r359, %r359, %r295;
$L__BB0_30:
	and.b32  	%r297, %r196, 16384;
	setp.eq.s32 	%p16, %r297, 0;
	@%p16 bra 	$L__BB0_32;
	ld.global.u32 	%r298, [%rd3+280];
	xor.b32  	%r363, %r363, %r298;
	ld.global.u32 	%r299, [%rd3+284];
	xor.b32  	%r362, %r362, %r299;
	ld.global.u32 	%r300, [%rd3+288];
	xor.b32  	%r361, %r361, %r300;
	ld.global.u32 	%r301, [%rd3+292];
	xor.b32  	%r360, %r360, %r301;
	ld.global.u32 	%r302, [%rd3+296];
	xor.b32  	%r359, %r359, %r302;
$L__BB0_32:
	and.b32  	%r304, %r196, 32768;
	setp.eq.s32 	%p17, %r304, 0;
	@%p17 bra 	$L__BB0_34;
	ld.global.u32 	%r305, [%rd3+300];
	xor.b32  	%r363, %r363, %r305;
	ld.global.u32 	%r306, [%rd3+304];
	xor.b32  	%r362, %r362, %r306;
	ld.global.u32 	%r307, [%rd3+308];
	xor.b32  	%r361, %r361, %r307;
	ld.global.u32 	%r308, [%rd3+312];
	xor.b32  	%r360, %r360, %r308;
	ld.global.u32 	%r309, [%rd3+316];
	xor.b32  	%r359, %r359, %r309;
$L__BB0_34:
	add.s32 	%r358, %r358, 16;
	setp.ne.s32 	%p18, %r358, 32;
	@%p18 bra 	$L__BB0_2;
	mad.lo.s32 	%r310, %r352, -31, %r9;
	add.s32 	%r352, %r310, 1;
	setp.ne.s32 	%p19, %r352, 5;
	@%p19 bra 	$L__BB0_1;
	cvta.to.global.u64 	%rd13, %rd4;
	cvta.to.global.u64 	%rd14, %rd5;
	shr.u32 	%r311, %r363, 2;
	xor.b32  	%r312, %r311, %r363;
	shl.b32 	%r313, %r359, 4;
	shl.b32 	%r314, %r312, 1;
	xor.b32  	%r315, %r314, %r313;
	xor.b32  	%r316, %r315, %r312;
	xor.b32  	%r317, %r316, %r359;
	add.s32 	%r318, %r1, %r317;
	add.s32 	%r319, %r318, 724874;
	shr.u32 	%r320, %r362, 2;
	xor.b32  	%r321, %r320, %r362;
	shl.b32 	%r322, %r317, 4;
	shl.b32 	%r323, %r321, 1;
	xor.b32  	%r324, %r323, %r322;
	xor.b32  	%r325, %r324, %r321;
	xor.b32  	%r326, %r325, %r317;
	add.s32 	%r327, %r1, %r326;
	add.s32 	%r328, %r327, 1087311;
	cvt.u64.u32 	%rd15, %r319;
	mul.wide.u32 	%rd16, %r328, 2097152;
	xor.b64  	%rd17, %rd16, %rd15;
	cvt.rn.f64.u64 	%fd1, %rd17;
	fma.rn.f64 	%fd2, %fd1, 0d3CA0000000000000, 0d3C90000000000000;
	shl.b64 	%rd18, %rd2, 3;
	add.s64 	%rd19, %rd13, %rd18;
	st.global.f64 	[%rd19], %fd2;
	shr.u32 	%r329, %r361, 2;
	xor.b32  	%r330, %r329, %r361;
	shl.b32 	%r331, %r326, 4;
	shl.b32 	%r332, %r330, 1;
	xor.b32  	%r333, %r332, %r331;
	xor.b32  	%r334, %r333, %r330;
	xor.b32  	%r335, %r334, %r326;
	add.s32 	%r336, %r1, %r335;
	add.s32 	%r337, %r336, 1449748;
	shr.u32 	%r338, %r360, 2;
	xor.b32  	%r339, %r338, %r360;
	shl.b32 	%r340, %r335, 4;
	shl.b32 	%r341, %r339, 1;
	xor.b32  	%r342, %r341, %r340;
	xor.b32  	%r343, %r342, %r339;
	xor.b32  	%r344, %r343, %r335;
	add.s32 	%r345, %r1, %r344;
	add.s32 	%r346, %r345, 1812185;
	cvt.u64.u32 	%rd20, %r337;
	mul.wide.u32 	%rd21, %r346, 2097152;
	xor.b64  	%rd22, %rd21, %rd20;
	cvt.rn.f64.u64 	%fd3, %rd22;
	fma.rn.f64 	%fd4, %fd3, 0d3CA0000000000000, 0d3C90000000000000;
	add.s64 	%rd23, %rd14, %rd18;
	st.global.f64 	[%rd23], %fd4;
	ret;

}
	// .globl	_Z17euclidianDistancePdS_S_S_
.visible .entry _Z17euclidianDistancePdS_S_S_(
	.param .u64 .ptr .align 1 _Z17euclidianDistancePdS_S_S__param_0,
	.param .u64 .ptr .align 1 _Z17euclidianDistancePdS_S_S__param_1,
	.param .u64 .ptr .align 1 _Z17euclidianDistancePdS_S_S__param_2,
	.param .u64 .ptr .align 1 _Z17euclidianDistancePdS_S_S__param_3
)
{
	.reg .pred 	%p<14>;
	.reg .b32 	%r<23>;
	.reg .b64 	%rd<15>;
	.reg .b64 	%fd<71>;

	ld.param.u64 	%rd3, [_Z17euclidianDistancePdS_S_S__param_0];
	ld.param.u64 	%rd4, [_Z17euclidianDistancePdS_S_S__param_1];
	ld.param.u64 	%rd5, [_Z17euclidianDistancePdS_S_S__param_2];
	ld.param.u64 	%rd2, [_Z17euclidianDistancePdS_S_S__param_3];
	cvta.to.global.u64 	%rd6, %rd4;
	cvta.to.global.u64 	%rd7, %rd3;
	cvta.to.global.u64 	%rd1, %rd5;
	mov.u32 	%r5, %ntid.x;
	mov.u32 	%r6, %ctaid.x;
	mov.u32 	%r7, %tid.x;
	mad.lo.s32 	%r1, %r5, %r6, %r7;
	mov.b64 	%rd8, 0;
	st.global.u64 	[%rd1], %rd8;
	mul.wide.s32 	%rd9, %r1, 8;
	add.s64 	%rd10, %rd7, %rd9;
	ld.global.f64 	%fd9, [%rd10];
	add.s64 	%rd11, %rd6, %rd9;
	ld.global.f64 	%fd10, [%rd11];
	sub.f64 	%fd1, %fd9, %fd10;
	{
	.reg .b32 %temp; 
	mov.b64 	{%temp, %r2}, %fd1;
	}
	mov.f64 	%fd11, 0d4000000000000000;
	{
	.reg .b32 %temp; 
	mov.b64 	{%temp, %r8}, %fd11;
	}
	and.b32  	%r4, %r8, 2146435072;
	setp.eq.s32 	%p1, %r4, 1062207488;
	abs.f64 	%fd2, %fd1;
	{ // callseq 0, 0
	.param .b64 param0;
	st.param.f64 	[param0], %fd2;
	.param .b64 retval0;
	call.uni (retval0), 
	__internal_accurate_pow, 
	(
	param0
	);
	ld.param.f64 	%fd12, [retval0];
	} // callseq 0
	setp.lt.s32 	%p2, %r2, 0;
	neg.f64 	%fd14, %fd12;
	selp.f64 	%fd15, %fd14, %fd12, %p1;
	selp.f64 	%fd70, %fd15, %fd12, %p2;
	setp.neu.f64 	%p3, %fd1, 0d0000000000000000;
	@%p3 bra 	$L__BB1_2;
	setp.eq.s32 	%p4, %r4, 1062207488;
	selp.b32 	%r9, %r2, 0, %p4;
	setp.lt.s32 	%p5, %r8, 0;
	or.b32  	%r10, %r9, 2146435072;
	selp.b32 	%r11, %r10, %r9, %p5;
	mov.b32 	%r12, 0;
	mov.b64 	%fd70, {%r12, %r11};
$L__BB1_2:
	add.f64 	%fd16, %fd1, 0d4000000000000000;
	{
	.reg .b32 %temp; 
	mov.b64 	{%temp, %r13}, %fd16;
	}
	and.b32  	%r14, %r13, 2146435072;
	setp.ne.s32 	%p6, %r14, 2146435072;
	@%p6 bra 	$L__BB1_7;
	setp.num.f64 	%p7, %fd1, %fd1;
	@%p7 bra 	$L__BB1_5;
	mov.f64 	%fd17, 0d4000000000000000;
	add.rn.f64 	%fd70, %fd1, %fd17;
	bra.uni 	$L__BB1_7;
$L__BB1_5:
	setp.neu.f64 	%p8, %fd2, 0d7FF0000000000000;
	@%p8 bra 	$L__BB1_7;
	setp.lt.s32 	%p9, %r2, 0;
	setp.eq.s32 	%p10, %r4, 1062207488;
	setp.lt.s32 	%p11, %r8, 0;
	selp.b32 	%r16, 0, 2146435072, %p11;
	and.b32  	%r17, %r8, 2147483647;
	setp.ne.s32 	%p12, %r17, 1071644672;
	or.b32  	%r18, %r16, -2147483648;
	selp.b32 	%r19, %r18, %r16, %p12;
	selp.b32 	%r20, %r19, %r16, %p10;
	selp.b32 	%r21, %r20, %r16, %p9;
	mov.b32 	%r22, 0;
	mov.b64 	%fd70, {%r22, %r21};
$L__BB1_7:
	cvta.to.global.u64 	%rd12, %rd2;
	setp.eq.f64 	%p13, %fd1, 0d3FF0000000000000;
	selp.f64 	%fd18, 0d3FF0000000000000, %fd70, %p13;
	add.s64 	%rd14, %rd12, %rd9;
	st.global.f64 	[%rd14], %fd18;
	ld.global.f64 	%fd19, [%rd1];
	ld.global.f64 	%fd20, [%rd12];
	add.f64 	%fd21, %fd20, %fd19;
	st.global.f64 	[%rd1], %fd21;
	ld.global.f64 	%fd22, [%rd12+8];
	add.f64 	%fd23, %fd22, %fd21;
	st.global.f64 	[%rd1], %fd23;
	ld.global.f64 	%fd24, [%rd12+16];
	add.f64 	%fd25, %fd24, %fd23;
	st.global.f64 	[%rd1], %fd25;
	ld.global.f64 	%fd26, [%rd12+24];
	add.f64 	%fd27, %fd26, %fd25;
	st.global.f64 	[%rd1], %fd27;
	ld.global.f64 	%fd28, [%rd12+32];
	add.f64 	%fd29, %fd28, %fd27;
	st.global.f64 	[%rd1], %fd29;
	ld.global.f64 	%fd30, [%rd12+40];
	add.f64 	%fd31, %fd30, %fd29;
	st.global.f64 	[%rd1], %fd31;
	ld.global.f64 	%fd32, [%rd12+48];
	add.f64 	%fd33, %fd32, %fd31;
	st.global.f64 	[%rd1], %fd33;
	ld.global.f64 	%fd34, [%rd12+56];
	add.f64 	%fd35, %fd34, %fd33;
	st.global.f64 	[%rd1], %fd35;
	ld.global.f64 	%fd36, [%rd12+64];
	add.f64 	%fd37, %fd36, %fd35;
	st.global.f64 	[%rd1], %fd37;
	ld.global.f64 	%fd38, [%rd12+72];
	add.f64 	%fd39, %fd38, %fd37;
	st.global.f64 	[%rd1], %fd39;
	ld.global.f64 	%fd40, [%rd12+80];
	add.f64 	%fd41, %fd40, %fd39;
	st.global.f64 	[%rd1], %fd41;
	ld.global.f64 	%fd42, [%rd12+88];
	add.f64 	%fd43, %fd42, %fd41;
	st.global.f64 	[%rd1], %fd43;
	ld.global.f64 	%fd44, [%rd12+96];
	add.f64 	%fd45, %fd44, %fd43;
	st.global.f64 	[%rd1], %fd45;
	ld.global.f64 	%fd46, [%rd12+104];
	add.f64 	%fd47, %fd46, %fd45;
	st.global.f64 	[%rd1], %fd47;
	ld.global.f64 	%fd48, [%rd12+112];
	add.f64 	%fd49, %fd48, %fd47;
	st.global.f64 	[%rd1], %fd49;
	ld.global.f64 	%fd50, [%rd12+120];
	add.f64 	%fd51, %fd50, %fd49;
	st.global.f64 	[%rd1], %fd51;
	ld.global.f64 	%fd52, [%rd12+128];
	add.f64 	%fd53, %fd52, %fd51;
	st.global.f64 	[%rd1], %fd53;
	ld.global.f64 	%fd54, [%rd12+136];
	add.f64 	%fd55, %fd54, %fd53;
	st.global.f64 	[%rd1], %fd55;
	ld.global.f64 	%fd56, [%rd12+144];
	add.f64 	%fd57, %fd56, %fd55;
	st.global.f64 	[%rd1], %fd57;
	ld.global.f64 	%fd58, [%rd12+152];
	add.f64 	%fd59, %fd58, %fd57;
	st.global.f64 	[%rd1], %fd59;
	ld.global.f64 	%fd60, [%rd12+160];
	add.f64 	%fd61, %fd60, %fd59;
	st.global.f64 	[%rd1], %fd61;
	ld.global.f64 	%fd62, [%rd12+168];
	add.f64 	%fd63, %fd62, %fd61;
	st.global.f64 	[%rd1], %fd63;
	ld.global.f64 	%fd64, [%rd12+176];
	add.f64 	%fd65, %fd64, %fd63;
	st.global.f64 	[%rd1], %fd65;
	ld.global.f64 	%fd66, [%rd12+184];
	add.f64 	%fd67, %fd66, %fd65;
	sqrt.rn.f64 	%fd68, %fd67;
	st.global.f64 	[%rd1], %fd68;
	ret;

}
	// .globl	_Z17manhattanDistancePdS_S_S_
.visible .entry _Z17manhattanDistancePdS_S_S_(
	.param .u64 .ptr .align 1 _Z17manhattanDistancePdS_S_S__param_0,
	.param .u64 .ptr .align 1 _Z17manhattanDistancePdS_S_S__param_1,
	.param .u64 .ptr .align 1 _Z17manhattanDistancePdS_S_S__param_2,
	.param .u64 .ptr .align 1 _Z17manhattanDistancePdS_S_S__param_3
)
{
	.reg .b32 	%r<5>;
	.reg .b64 	%rd<14>;
	.reg .b64 	%fd<54>;

	ld.param.u64 	%rd1, [_Z17manhattanDistancePdS_S_S__param_0];
	ld.param.u64 	%rd2, [_Z17manhattanDistancePdS_S_S__param_1];
	ld.param.u64 	%rd3, [_Z17manhattanDistancePdS_S_S__param_2];
	ld.param.u64 	%rd4, [_Z17manhattanDistancePdS_S_S__param_3];
	cvta.to.global.u64 	%rd5, %rd4;
	cvta.to.global.u64 	%rd6, %rd2;
	cvta.to.global.u64 	%rd7, %rd1;
	cvta.to.global.u64 	%rd8, %rd3;
	mov.u32 	%r1, %ntid.x;
	mov.u32 	%r2, %ctaid.x;
	mov.u32 	%r3, %tid.x;
	mad.lo.s32 	%r4, %r1, %r2, %r3;
	mov.b64 	%rd9, 0;
	st.global.u64 	[%rd8], %rd9;
	mul.wide.s32 	%rd10, %r4, 8;
	add.s64 	%rd11, %rd7, %rd10;
	ld.global.f64 	%fd1, [%rd11];
	add.s64 	%rd12, %rd6, %rd10;
	ld.global.f64 	%fd2, [%rd12];
	sub.f64 	%fd3, %fd1, %fd2;
	abs.f64 	%fd4, %fd3;
	add.s64 	%rd13, %rd5, %rd10;
	st.global.f64 	[%rd13], %fd4;
	ld.global.f64 	%fd5, [%rd8];
	ld.global.f64 	%fd6, [%rd5];
	add.f64 	%fd7, %fd6, %fd5;
	st.global.f64 	[%rd8], %fd7;
	ld.global.f64 	%fd8, [%rd5+8];
	add.f64 	%fd9, %fd8, %fd7;
	st.global.f64 	[%rd8], %fd9;
	ld.global.f64 	%fd10, [%rd5+16];
	add.f64 	%fd11, %fd10, %fd9;
	st.global.f64 	[%rd8], %fd11;
	ld.global.f64 	%fd12, [%rd5+24];
	add.f64 	%fd13, %fd12, %fd11;
	st.global.f64 	[%rd8], %fd13;
	ld.global.f64 	%fd14, [%rd5+32];
	add.f64 	%fd15, %fd14, %fd13;
	st.global.f64 	[%rd8], %fd15;
	ld.global.f64 	%fd16, [%rd5+40];
	add.f64 	%fd17, %fd16, %fd15;
	st.global.f64 	[%rd8], %fd17;
	ld.global.f64 	%fd18, [%rd5+48];
	add.f64 	%fd19, %fd18, %fd17;
	st.global.f64 	[%rd8], %fd19;
	ld.global.f64 	%fd20, [%rd5+56];
	add.f64 	%fd21, %fd20, %fd19;
	st.global.f64 	[%rd8], %fd21;
	ld.global.f64 	%fd22, [%rd5+64];
	add.f64 	%fd23, %fd22, %fd21;
	st.global.f64 	[%rd8], %fd23;
	ld.global.f64 	%fd24, [%rd5+72];
	add.f64 	%fd25, %fd24, %fd23;
	st.global.f64 	[%rd8], %fd25;
	ld.global.f64 	%fd26, [%rd5+80];
	add.f64 	%fd27, %fd26, %fd25;
	st.global.f64 	[%rd8], %fd27;
	ld.global.f64 	%fd28, [%rd5+88];
	add.f64 	%fd29, %fd28, %fd27;
	st.global.f64 	[%rd8], %fd29;
	ld.global.f64 	%fd30, [%rd5+96];
	add.f64 	%fd31, %fd30, %fd29;
	st.global.f64 	[%rd8], %fd31;
	ld.global.f64 	%fd32, [%rd5+104];
	add.f64 	%fd33, %fd32, %fd31;
	st.global.f64 	[%rd8], %fd33;
	ld.global.f64 	%fd34, [%rd5+112];
	add.f64 	%fd35, %fd34, %fd33;
	st.global.f64 	[%rd8], %fd35;
	ld.global.f64 	%fd36, [%rd5+120];
	add.f64 	%fd37, %fd36, %fd35;
	st.global.f64 	[%rd8], %fd37;
	ld.global.f64 	%fd38, [%rd5+128];
	add.f64 	%fd39, %fd38, %fd37;
	st.global.f64 	[%rd8], %fd39;
	ld.global.f64 	%fd40, [%rd5+136];
	add.f64 	%fd41, %fd40, %fd39;
	st.global.f64 	[%rd8], %fd41;
	ld.global.f64 	%fd42, [%rd5+144];
	add.f64 	%fd43, %fd42, %fd41;
	st.global.f64 	[%rd8], %fd43;
	ld.global.f64 	%fd44, [%rd5+152];
	add.f64 	%fd45, %fd44, %fd43;
	st.global.f64 	[%rd8], %fd45;
	ld.global.f64 	%fd46, [%rd5+160];
	add.f64 	%fd47, %fd46, %fd45;
	st.global.f64 	[%rd8], %fd47;
	ld.global.f64 	%fd48, [%rd5+168];
	add.f64 	%fd49, %fd48, %fd47;
	st.global.f64 	[%rd8], %fd49;
	ld.global.f64 	%fd50, [%rd5+176];
	add.f64 	%fd51, %fd50, %fd49;
	st.global.f64 	[%rd8], %fd51;
	ld.global.f64 	%fd52, [%rd5+184];
	add.f64 	%fd53, %fd52, %fd51;
	st.global.f64 	[%rd8], %fd53;
	ret;

}
	// .globl	_Z10dotProductPdS_S_S_
.visible .entry _Z10dotProductPdS_S_S_(
	.param .u64 .ptr .align 1 _Z10dotProductPdS_S_S__param_0,
	.param .u64 .ptr .align 1 _Z10dotProductPdS_S_S__param_1,
	.param .u64 .ptr .align 1 _Z10dotProductPdS_S_S__param_2,
	.param .u64 .ptr .align 1 _Z10dotProductPdS_S_S__param_3
)
{
	.reg .b32 	%r<5>;
	.reg .b64 	%rd<14>;
	.reg .b64 	%fd<52>;

	ld.param.u64 	%rd1, [_Z10dotProductPdS_S_S__param_0];
	ld.param.u64 	%rd2, [_Z10dotProductPdS_S_S__param_1];
	ld.param.u64 	%rd3, [_Z10dotProductPdS_S_S__param_2];
	ld.param.u64 	%rd4, [_Z10dotProductPdS_S_S__param_3];
	cvta.to.global.u64 	%rd5, %rd4;
	cvta.to.global.u64 	%rd6, %rd3;
	cvta.to.global.u64 	%rd7, %rd2;
	cvta.to.global.u64 	%rd8, %rd1;
	mov.u32 	%r1, %ntid.x;
	mov.u32 	%r2, %ctaid.x;
	mov.u32 	%r3, %tid.x;
	mad.lo.s32 	%r4, %r1, %r2, %r3;
	mul.wide.s32 	%rd9, %r4, 8;
	add.s64 	%rd10, %rd8, %rd9;
	ld.global.f64 	%fd1, [%rd10];
	add.s64 	%rd11, %rd7, %rd9;
	ld.global.f64 	%fd2, [%rd11];
	mul.f64 	%fd3, %fd1, %fd2;
	add.s64 	%rd12, %rd6, %rd9;
	st.global.f64 	[%rd12], %fd3;
	mov.b64 	%rd13, 0;
	st.global.u64 	[%rd5], %rd13;
	ld.global.f64 	%fd4, [%rd6];
	add.f64 	%fd5, %fd4, 0d0000000000000000;
	st.global.f64 	[%rd5], %fd5;
	ld.global.f64 	%fd6, [%rd6+8];
	add.f64 	%fd7, %fd6, %fd5;
	st.global.f64 	[%rd5], %fd7;
	ld.global.f64 	%fd8, [%rd6+16];
	add.f64 	%fd9, %fd8, %fd7;
	st.global.f64 	[%rd5], %fd9;
	ld.global.f64 	%fd10, [%rd6+24];
	add.f64 	%fd11, %fd10, %fd9;
	st.global.f64 	[%rd5], %fd11;
	ld.global.f64 	%fd12, [%rd6+32];
	add.f64 	%fd13, %fd12, %fd11;
	st.global.f64 	[%rd5], %fd13;
	ld.global.f64 	%fd14, [%rd6+40];
	add.f64 	%fd15, %fd14, %fd13;
	st.global.f64 	[%rd5], %fd15;
	ld.global.f64 	%fd16, [%rd6+48];
	add.f64 	%fd17, %fd16, %fd15;
	st.global.f64 	[%rd5], %fd17;
	ld.global.f64 	%fd18, [%rd6+56];
	add.f64 	%fd19, %fd18, %fd17;
	st.global.f64 	[%rd5], %fd19;
	ld.global.f64 	%fd20, [%rd6+64];
	add.f64 	%fd21, %fd20, %fd19;
	st.global.f64 	[%rd5], %fd21;
	ld.global.f64 	%fd22, [%rd6+72];
	add.f64 	%fd23, %fd22, %fd21;
	st.global.f64 	[%rd5], %fd23;
	ld.global.f64 	%fd24, [%rd6+80];
	add.f64 	%fd25, %fd24, %fd23;
	st.global.f64 	[%rd5], %fd25;
	ld.global.f64 	%fd26, [%rd6+88];
	add.f64 	%fd27, %fd26, %fd25;
	st.global.f64 	[%rd5], %fd27;
	ld.global.f64 	%fd28, [%rd6+96];
	add.f64 	%fd29, %fd28, %fd27;
	st.global.f64 	[%rd5], %fd29;
	ld.global.f64 	%fd30, [%rd6+104];
	add.f64 	%fd31, %fd30, %fd29;
	st.global.f64 	[%rd5], %fd31;
	ld.global.f64 	%fd32, [%rd6+112];
	add.f64 	%fd33, %fd32, %fd31;
	st.global.f64 	[%rd5], %fd33;
	ld.global.f64 	%fd34, [%rd6+120];
	add.f64 	%fd35, %fd34, %fd33;
	st.global.f64 	[%rd5], %fd35;
	ld.global.f64 	%fd36, [%rd6+128];
	add.f64 	%fd37, %fd36, %fd35;
	st.global.f64 	[%rd5], %fd37;
	ld.global.f64 	%fd38, [%rd6+136];
	add.f64 	%fd39, %fd38, %fd37;
	st.global.f64 	[%rd5], %fd39;
	ld.global.f64 	%fd40, [%rd6+144];
	add.f64 	%fd41, %fd40, %fd39;
	st.global.f64 	[%rd5], %fd41;
	ld.global.f64 	%fd42, [%rd6+152];
	add.f64 	%fd43, %fd42, %fd41;
	st.global.f64 	[%rd5], %fd43;
	ld.global.f64 	%fd44, [%rd6+160];
	add.f64 	%fd45, %fd44, %fd43;
	st.global.f64 	[%rd5], %fd45;
	ld.global.f64 	%fd46, [%rd6+168];
	add.f64 	%fd47, %fd46, %fd45;
	st.global.f64 	[%rd5], %fd47;
	ld.global.f64 	%fd48, [%rd6+176];
	add.f64 	%fd49, %fd48, %fd47;
	st.global.f64 	[%rd5], %fd49;
	ld.global.f64 	%fd50, [%rd6+184];
	add.f64 	%fd51, %fd50, %fd49;
	st.global.f64 	[%rd5], %fd51;
	ret;

}
	// .globl	_Z19euclidianDotProductPdS_S_S_
.visible .entry _Z19euclidianDotProductPdS_S_S_(
	.param .u64 .ptr .align 1 _Z19euclidianDotProductPdS_S_S__param_0,
	.param .u64 .ptr .align 1 _Z19euclidianDotProductPdS_S_S__param_1,
	.param .u64 .ptr .align 1 _Z19euclidianDotProductPdS_S_S__param_2,
	.param .u64 .ptr .align 1 _Z19euclidianDotProductPdS_S_S__param_3
)
{
	.reg .b32 	%r<5>;
	.reg .b64 	%rd<13>;
	.reg .b64 	%fd<105>;

	ld.param.u64 	%rd1, [_Z19euclidianDotProductPdS_S_S__param_0];
	ld.param.u64 	%rd2, [_Z19euclidianDotProductPdS_S_S__param_1];
	ld.param.u64 	%rd3, [_Z19euclidianDotProductPdS_S_S__param_2];
	ld.param.u64 	%rd4, [_Z19euclidianDotProductPdS_S_S__param_3];
	cvta.to.global.u64 	%rd5, %rd4;
	cvta.to.global.u64 	%rd6, %rd3;
	cvta.to.global.u64 	%rd7, %rd1;
	mov.u32 	%r1, %ntid.x;
	mov.u32 	%r2, %ctaid.x;
	mov.u32 	%r3, %tid.x;
	mad.lo.s32 	%r4, %r1, %r2, %r3;
	mul.wide.s32 	%rd8, %r4, 8;
	add.s64 	%rd9, %rd7, %rd8;
	ld.global.f64 	%fd1, [%rd9];
	mul.f64 	%fd2, %fd1, %fd1;
	add.s64 	%rd10, %rd6, %rd8;
	st.global.f64 	[%rd10], %fd2;
	cvta.to.global.u64 	%rd11, %rd2;
	ld.global.f64 	%fd3, [%rd6];
	add.f64 	%fd4, %fd3, 0d0000000000000000;
	ld.global.f64 	%fd5, [%rd6+8];
	add.f64 	%fd6, %fd4, %fd5;
	ld.global.f64 	%fd7, [%rd6+16];
	add.f64 	%fd8, %fd6, %fd7;
	ld.global.f64 	%fd9, [%rd6+24];
	add.f64 	%fd10, %fd8, %fd9;
	ld.global.f64 	%fd11, [%rd6+32];
	add.f64 	%fd12, %fd10, %fd11;
	ld.global.f64 	%fd13, [%rd6+40];
	add.f64 	%fd14, %fd12, %fd13;
	ld.global.f64 	%fd15, [%rd6+48];
	add.f64 	%fd16, %fd14, %fd15;
	ld.global.f64 	%fd17, [%rd6+56];
	add.f64 	%fd18, %fd16, %fd17;
	ld.global.f64 	%fd19, [%rd6+64];
	add.f64 	%fd20, %fd18, %fd19;
	ld.global.f64 	%fd21, [%rd6+72];
	add.f64 	%fd22, %fd20, %fd21;
	ld.global.f64 	%fd23, [%rd6+80];
	add.f64 	%fd24, %fd22, %fd23;
	ld.global.f64 	%fd25, [%rd6+88];
	add.f64 	%fd26, %fd24, %fd25;
	ld.global.f64 	%fd27, [%rd6+96];
	add.f64 	%fd28, %fd26, %fd27;
	ld.global.f64 	%fd29, [%rd6+104];
	add.f64 	%fd30, %fd28, %fd29;
	ld.global.f64 	%fd31, [%rd6+112];
	add.f64 	%fd32, %fd30, %fd31;
	ld.global.f64 	%fd33, [%rd6+120];
	add.f64 	%fd34, %fd32, %fd33;
	ld.global.f64 	%fd35, [%rd6+128];
	add.f64 	%fd36, %fd34, %fd35;
	ld.global.f64 	%fd37, [%rd6+136];
	add.f64 	%fd38, %fd36, %fd37;
	ld.global.f64 	%fd39, [%rd6+144];
	add.f64 	%fd40, %fd38, %fd39;
	ld.global.f64 	%fd41, [%rd6+152];
	add.f64 	%fd42, %fd40, %fd41;
	ld.global.f64 	%fd43, [%rd6+160];
	add.f64 	%fd44, %fd42, %fd43;
	ld.global.f64 	%fd45, [%rd6+168];
	add.f64 	%fd46, %fd44, %fd45;
	ld.global.f64 	%fd47, [%rd6+176];
	add.f64 	%fd48, %fd46, %fd47;
	ld.global.f64 	%fd49, [%rd6+184];
	add.f64 	%fd50, %fd48, %fd49;
	sqrt.rn.f64 	%fd51, %fd50;
	st.global.f64 	[%rd5], %fd51;
	add.s64 	%rd12, %rd11, %rd8;
	ld.global.f64 	%fd52, [%rd12];
	mul.f64 	%fd53, %fd52, %fd52;
	st.global.f64 	[%rd10], %fd53;
	ld.global.f64 	%fd54, [%rd6];
	add.f64 	%fd55, %fd54, 0d0000000000000000;
	ld.global.f64 	%fd56, [%rd6+8];
	add.f64 	%fd57, %fd55, %fd56;
	ld.global.f64 	%fd58, [%rd6+16];
	add.f64 	%fd59, %fd57, %fd58;
	ld.global.f64 	%fd60, [%rd6+24];
	add.f64 	%fd61, %fd59, %fd60;
	ld.global.f64 	%fd62, [%rd6+32];
	add.f64 	%fd63, %fd61, %fd62;
	ld.global.f64 	%fd64, [%rd6+40];
	add.f64 	%fd65, %fd63, %fd64;
	ld.global.f64 	%fd66, [%rd6+48];
	add.f64 	%fd67, %fd65, %fd66;
	ld.global.f64 	%fd68, [%rd6+56];
	add.f64 	%fd69, %fd67, %fd68;
	ld.global.f64 	%fd70, [%rd6+64];
	add.f64 	%fd71, %fd69, %fd70;
	ld.global.f64 	%fd72, [%rd6+72];
	add.f64 	%fd73, %fd71, %fd72;
	ld.global.f64 	%fd74, [%rd6+80];
	add.f64 	%fd75, %fd73, %fd74;
	ld.global.f64 	%fd76, [%rd6+88];
	add.f64 	%fd77, %fd75, %fd76;
	ld.global.f64 	%fd78, [%rd6+96];
	add.f64 	%fd79, %fd77, %fd78;
	ld.global.f64 	%fd80, [%rd6+104];
	add.f64 	%fd81, %fd79, %fd80;
	ld.global.f64 	%fd82, [%rd6+112];
	add.f64 	%fd83, %fd81, %fd82;
	ld.global.f64 	%fd84, [%rd6+120];
	add.f64 	%fd85, %fd83, %fd84;
	ld.global.f64 	%fd86, [%rd6+128];
	add.f64 	%fd87, %fd85, %fd86;
	ld.global.f64 	%fd88, [%rd6+136];
	add.f64 	%fd89, %fd87, %fd88;
	ld.global.f64 	%fd90, [%rd6+144];
	add.f64 	%fd91, %fd89, %fd90;
	ld.global.f64 	%fd92, [%rd6+152];
	add.f64 	%fd93, %fd91, %fd92;
	ld.global.f64 	%fd94, [%rd6+160];
	add.f64 	%fd95, %fd93, %fd94;
	ld.global.f64 	%fd96, [%rd6+168];
	add.f64 	%fd97, %fd95, %fd96;
	ld.global.f64 	%fd98, [%rd6+176];
	add.f64 	%fd99, %fd97, %fd98;
	ld.global.f64 	%fd100, [%rd6+184];
	add.f64 	%fd101, %fd99, %fd100;
	ld.global.f64 	%fd102, [%rd5];
	sqrt.rn.f64 	%fd103, %fd101;
	mul.f64 	%fd104, %fd103, %fd102;
	st.global.f64 	[%rd5], %fd104;
	ret;

}
.func  (.param .b64 func_retval0) __internal_accurate_pow(
	.param .b64 __internal_accurate_pow_param_0
)
{
	.reg .pred 	%p<8>;
	.reg .b32 	%r<49>;
	.reg .b32 	%f<3>;
	.reg .b64 	%fd<109>;

	ld.param.f64 	%fd10, [__internal_accurate_pow_param_0];
	{
	.reg .b32 %temp; 
	mov.b64 	{%temp, %r46}, %fd10;
	}
	{
	.reg .b32 %temp; 
	mov.b64 	{%r45, %temp}, %fd10;
	}
	shr.u32 	%r47, %r46, 20;
	setp.gt.u32 	%p1, %r46, 1048575;
	@%p1 bra 	$L__BB5_2;
	mul.f64 	%fd11, %fd10, 0d4350000000000000;
	{
	.reg .b32 %temp; 
	mov.b64 	{%temp, %r46}, %fd11;
	}
	{
	.reg .b32 %temp; 
	mov.b64 	{%r45, %temp}, %fd11;
	}
	shr.u32 	%r16, %r46, 20;
	add.s32 	%r47, %r16, -54;
$L__BB5_2:
	add.s32 	%r48, %r47, -1023;
	and.b32  	%r17, %r46, -2146435073;
	or.b32  	%r18, %r17, 1072693248;
	mov.b64 	%fd107, {%r45, %r18};
	setp.lt.u32 	%p2, %r18, 1073127583;
	@%p2 bra 	$L__BB5_4;
	{
	.reg .b32 %temp; 
	mov.b64 	{%r19, %temp}, %fd107;
	}
	{
	.reg .b32 %temp; 
	mov.b64 	{%temp, %r20}, %fd107;
	}
	add.s32 	%r21, %r20, -1048576;
	mov.b64 	%fd107, {%r19, %r21};
	add.s32 	%r48, %r47, -1022;
$L__BB5_4:
	add.f64 	%fd12, %fd107, 0dBFF0000000000000;
	add.f64 	%fd13, %fd107, 0d3FF0000000000000;
	rcp.approx.ftz.f64 	%fd14, %fd13;
	neg.f64 	%fd15, %fd13;
	fma.rn.f64 	%fd16, %fd15, %fd14, 0d3FF0000000000000;
	fma.rn.f64 	%fd17, %fd16, %fd16, %fd16;
	fma.rn.f64 	%fd18, %fd17, %fd14, %fd14;
	mul.f64 	%fd19, %fd12, %fd18;
	fma.rn.f64 	%fd20, %fd12, %fd18, %fd19;
	mul.f64 	%fd21, %fd20, %fd20;
	fma.rn.f64 	%fd22, %fd21, 0d3EB0F5FF7D2CAFE2, 0d3ED0F5D241AD3B5A;
	fma.rn.f64 	%fd23, %fd22, %fd21, 0d3EF3B20A75488A3F;
	fma.rn.f64 	%fd24, %fd23, %fd21, 0d3F1745CDE4FAECD5;
	fma.rn.f64 	%fd25, %fd24, %fd21, 0d3F3C71C7258A578B;
	fma.rn.f64 	%fd26, %fd25, %fd21, 0d3F6249249242B910;
	fma.rn.f64 	%fd27, %fd26, %fd21, 0d3F89999999999DFB;
	sub.f64 	%fd28, %fd12, %fd20;
	add.f64 	%fd29, %fd28, %fd28;
	neg.f64 	%fd30, %fd20;
	fma.rn.f64 	%fd31, %fd30, %fd12, %fd29;
	mul.f64 	%fd32, %fd18, %fd31;
	fma.rn.f64 	%fd33, %fd21, %fd27, 0d3FB5555555555555;
	mov.f64 	%fd34, 0d3FB5555555555555;
	sub.f64 	%fd35, %fd34, %fd33;
	fma.rn.f64 	%fd36, %fd21, %fd27, %fd35;
	add.f64 	%fd37, %fd36, 0dBC46A4CB00B9E7B0;
	add.f64 	%fd38, %fd33, %fd37;
	sub.f64 	%fd39, %fd33, %fd38;
	add.f64 	%fd40, %fd37, %fd39;
	mul.rn.f64 	%fd41, %fd20, %fd20;
	neg.f64 	%fd42, %fd41;
	fma.rn.f64 	%fd43, %fd20, %fd20, %fd42;
	{
	.reg .b32 %temp; 
	mov.b64 	{%r22, %temp}, %fd32;
	}
	{
	.reg .b32 %temp; 
	mov.b64 	{%temp, %r23}, %fd32;
	}
	add.s32 	%r24, %r23, 1048576;
	mov.b64 	%fd44, {%r22, %r24};
	fma.rn.f64 	%fd45, %fd20, %fd44, %fd43;
	mul.rn.f64 	%fd46, %fd41, %fd20;
	neg.f64 	%fd47, %fd46;
	fma.rn.f64 	%fd48, %fd41, %fd20, %fd47;
	fma.rn.f64 	%fd49, %fd41, %fd32, %fd48;
	fma.rn.f64 	%fd50, %fd45, %fd20, %fd49;
	mul.rn.f64 	%fd51, %fd38, %fd46;
	neg.f64 	%fd52, %fd51;
	fma.rn.f64 	%fd53, %fd38, %fd46, %fd52;
	fma.rn.f64 	%fd54, %fd38, %fd50, %fd53;
	fma.rn.f64 	%fd55, %fd40, %fd46, %fd54;
	add.f64 	%fd56, %fd51, %fd55;
	sub.f64 	%fd57, %fd51, %fd56;
	add.f64 	%fd58, %fd55, %fd57;
	add.f64 	%fd59, %fd20, %fd56;
	sub.f64 	%fd60, %fd20, %fd59;
	add.f64 	%fd61, %fd56, %fd60;
	add.f64 	%fd62, %fd58, %fd61;
	add.f64 	%fd63, %fd32, %fd62;
	add.f64 	%fd64, %fd59, %fd63;
	sub.f64 	%fd65, %fd59, %fd64;
	add.f64 	%fd66, %fd63, %fd65;
	xor.b32  	%r25, %r48, -2147483648;
	mov.b32 	%r26, 1127219200;
	mov.b64 	%fd67, {%r25, %r26};
	mov.b32 	%r27, -2147483648;
	mov.b64 	%fd68, {%r27, %r26};
	sub.f64 	%fd69, %fd67, %fd68;
	fma.rn.f64 	%fd70, %fd69, 0d3FE62E42FEFA39EF, %fd64;
	fma.rn.f64 	%fd71, %fd69, 0dBFE62E42FEFA39EF, %fd70;
	sub.f64 	%fd72, %fd71, %fd64;
	sub.f64 	%fd73, %fd66, %fd72;
	fma.rn.f64 	%fd74, %fd69, 0d3C7ABC9E3B39803F, %fd73;
	add.f64 	%fd75, %fd70, %fd74;
	sub.f64 	%fd76, %fd70, %fd75;
	add.f64 	%fd77, %fd74, %fd76;
	mov.f64 	%fd78, 0d4000000000000000;
	{
	.reg .b32 %temp; 
	mov.b64 	{%temp, %r28}, %fd78;
	}
	{
	.reg .b32 %temp; 
	mov.b64 	{%r29, %temp}, %fd78;
	}
	shl.b32 	%r30, %r28, 1;
	setp.gt.u32 	%p3, %r30, -33554433;
	and.b32  	%r31, %r28, -15728641;
	selp.b32 	%r32, %r31, %r28, %p3;
	mov.b64 	%fd79, {%r29, %r32};
	mul.rn.f64 	%fd80, %fd75, %fd79;
	neg.f64 	%fd81, %fd80;
	fma.rn.f64 	%fd82, %fd75, %fd79, %fd81;
	fma.rn.f64 	%fd83, %fd77, %fd79, %fd82;
	add.f64 	%fd4, %fd80, %fd83;
	sub.f64 	%fd84, %fd80, %fd4;
	add.f64 	%fd5, %fd83, %fd84;
	fma.rn.f64 	%fd85, %fd4, 0d3FF71547652B82FE, 0d4338000000000000;
	{
	.reg .b32 %temp; 
	mov.b64 	{%r13, %temp}, %fd85;
	}
	mov.f64 	%fd86, 0dC338000000000000;
	add.rn.f64 	%fd87, %fd85, %fd86;
	fma.rn.f64 	%fd88, %fd87, 0dBFE62E42FEFA39EF, %fd4;
	fma.rn.f64 	%fd89, %fd87, 0dBC7ABC9E3B39803F, %fd88;
	fma.rn.f64 	%fd90, %fd89, 0d3E5ADE1569CE2BDF, 0d3E928AF3FCA213EA;
	fma.rn.f64 	%fd91, %fd90, %fd89, 0d3EC71DEE62401315;
	fma.rn.f64 	%fd92, %fd91, %fd89, 0d3EFA01997C89EB71;
	fma.rn.f64 	%fd93, %fd92, %fd89, 0d3F2A01A014761F65;
	fma.rn.f64 	%fd94, %fd93, %fd89, 0d3F56C16C1852B7AF;
	fma.rn.f64 	%fd95, %fd94, %fd89, 0d3F81111111122322;
	fma.rn.f64 	%fd96, %fd95, %fd89, 0d3FA55555555502A1;
	fma.rn.f64 	%fd97, %fd96, %fd89, 0d3FC5555555555511;
	fma.rn.f64 	%fd98, %fd97, %fd89, 0d3FE000000000000B;
	fma.rn.f64 	%fd99, %fd98, %fd89, 0d3FF0000000000000;
	fma.rn.f64 	%fd100, %fd99, %fd89, 0d3FF0000000000000;
	{
	.reg .b32 %temp; 
	mov.b64 	{%r14, %temp}, %fd100;
	}
	{
	.reg .b32 %temp; 
	mov.b64 	{%temp, %r15}, %fd100;
	}
	shl.b32 	%r33, %r13, 20;
	add.s32 	%r34, %r33, %r15;
	mov.b64 	%fd108, {%r14, %r34};
	{
	.reg .b32 %temp; 
	mov.b64 	{%temp, %r35}, %fd4;
	}
	mov.b32 	%f2, %r35;
	abs.f32 	%f1, %f2;
	setp.lt.f32 	%p4, %f1, 0f4086232B;
	@%p4 bra 	$L__BB5_7;
	setp.lt.f64 	%p5, %fd4, 0d0000000000000000;
	add.f64 	%fd101, %fd4, 0d7FF0000000000000;
	selp.f64 	%fd108, 0d0000000000000000, %fd101, %p5;
	setp.geu.f32 	%p6, %f1, 0f40874800;
	@%p6 bra 	$L__BB5_7;
	shr.u32 	%r36, %r13, 31;
	add.s32 	%r37, %r13, %r36;
	shr.s32 	%r38, %r37, 1;
	shl.b32 	%r39, %r38, 20;
	add.s32 	%r40, %r15, %r39;
	mov.b64 	%fd102, {%r14, %r40};
	sub.s32 	%r41, %r13, %r38;
	shl.b32 	%r42, %r41, 20;
	add.s32 	%r43, %r42, 1072693248;
	mov.b32 	%r44, 0;
	mov.b64 	%fd103, {%r44, %r43};
	mul.f64 	%fd108, %fd103, %fd102;
$L__BB5_7:
	abs.f64 	%fd104, %fd108;
	setp.eq.f64 	%p7, %fd104, 0d7FF0000000000000;
	fma.rn.f64 	%fd105, %fd108, %fd5, %fd108;
	selp.f64 	%fd106, %fd108, %fd105, %p7;
	st.param.f64 	[func_retval0], %fd106;
	ret;

}


// ===== COMPILED SASS (sm_100) =====

	.target	sm_100

	.elftype	@"ET_EXEC"


//--------------------- .note.nv.tkinfo           --------------------------
	.section	.note.nv.tkinfo,"",@"SHT_NOTE"
	.sectionflags	@"SHF_NOTE_NV_TKINFO"
	.tkinfo
        /*0018*/ 	.word	0x00000002
        /*0030*/ 	.string	""
        /*0030*/ 	.string	"ptxas"
        /*0030*/ 	.string	"Cuda compilation tools, release 13.0, V13.0.88"
        /*0030*/ 	.string	"Build cuda_13.0.r13.0/compiler.36424714_0"
        /*0030*/ 	.string	"-arch sm_100 -m 64 "



//--------------------- .note.nv.cuinfo           --------------------------
	.section	.note.nv.cuinfo,"",@"SHT_NOTE"
	.sectionflags	@"SHF_NOTE_NV_CUINFO"
        /*0018*/ 	.short	0x0002
        /*001a*/ 	.short	0x0064
        /*001c*/ 	.short	0x0082
	.zero		2


//--------------------- .nv.info                  --------------------------
	.section	.nv.info,"",@"SHT_CUDA_INFO"
	.align	4


	//----- nvinfo : EIATTR_REGCOUNT
	.align		4
        /*0000*/ 	.byte	0x04, 0x2f
        /*0002*/ 	.short	(.L_10 - .L_9)
	.align		4
.L_9:
        /*0004*/ 	.word	index@(_Z10initializePdS_)
        /*0008*/ 	.word	0x0000001f


	//----- nvinfo : EIATTR_FRAME_SIZE
	.align		4
.L_10:
        /*000c*/ 	.byte	0x04, 0x11
        /*000e*/ 	.short	(.L_12 - .L_11)
	.align		4
.L_11:
        /*0010*/ 	.word	index@(_Z10initializePdS_)
        /*0014*/ 	.word	0x00000000


	//----- nvinfo : EIATTR_REGCOUNT
	.align		4
.L_12:
        /*0018*/ 	.byte	0x04, 0x2f
        /*001a*/ 	.short	(.L_14 - .L_13)
	.align		4
.L_13:
        /*001c*/ 	.word	index@(_Z17euclidianDistancePdS_S_S_)
        /*0020*/ 	.word	0x0000001e


	//----- nvinfo : EIATTR_FRAME_SIZE
	.align		4
.L_14:
        /*0024*/ 	.byte	0x04, 0x11
        /*0026*/ 	.short	(.L_16 - .L_15)
	.align		4
.L_15:
        /*0028*/ 	.word	index@($_Z17euclidianDistancePdS_S_S_$__internal_accurate_pow)
        /*002c*/ 	.word	0x00000000


	//----- nvinfo : EIATTR_FRAME_SIZE
	.align		4
.L_16:
        /*0030*/ 	.byte	0x04, 0x11
        /*0032*/ 	.short	(.L_18 - .L_17)
	.align		4
.L_17:
        /*0034*/ 	.word	index@($__internal_1_$__cuda_sm20_dsqrt_rn_f64_mediumpath_v1)
        /*0038*/ 	.word	0x00000000


	//----- nvinfo : EIATTR_FRAME_SIZE
	.align		4
.L_18:
        /*003c*/ 	.byte	0x04, 0x11
        /*003e*/ 	.short	(.L_20 - .L_19)
	.align		4
.L_19:
        /*0040*/ 	.word	index@(_Z17euclidianDistancePdS_S_S_)
        /*0044*/ 	.word	0x00000000


	//----- nvinfo : EIATTR_REGCOUNT
	.align		4
.L_20:
        /*0048*/ 	.byte	0x04, 0x2f
        /*004a*/ 	.short	(.L_22 - .L_21)
	.align		4
.L_21:
        /*004c*/ 	.word	index@(_Z17manhattanDistancePdS_S_S_)
        /*0050*/ 	.word	0x00000014


	//----- nvinfo : EIATTR_FRAME_SIZE
	.align		4
.L_22:
        /*0054*/ 	.byte	0x04, 0x11
        /*0056*/ 	.short	(.L_24 - .L_23)
	.align		4
.L_23:
        /*0058*/ 	.word	index@(_Z17manhattanDistancePdS_S_S_)
        /*005c*/ 	.word	0x00000000


	//----- nvinfo : EIATTR_REGCOUNT
	.align		4
.L_24:
        /*0060*/ 	.byte	0x04, 0x2f
        /*0062*/ 	.short	(.L_26 - .L_25)
	.align		4
.L_25:
        /*0064*/ 	.word	index@(_Z10dotProductPdS_S_S_)
        /*0068*/ 	.word	0x00000012


	//----- nvinfo : EIATTR_FRAME_SIZE
	.align		4
.L_26:
        /*006c*/ 	.byte	0x04, 0x11
        /*006e*/ 	.short	(.L_28 - .L_27)
	.align		4
.L_27:
        /*0070*/ 	.word	index@(_Z10dotProductPdS_S_S_)
        /*0074*/ 	.word	0x00000000


	//----- nvinfo : EIATTR_REGCOUNT
	.align		4
.L_28:
        /*0078*/ 	.byte	0x04, 0x2f
        /*007a*/ 	.short	(.L_30 - .L_29)
	.align		4
.L_29:
        /*007c*/ 	.word	index@(_Z19euclidianDotProductPdS_S_S_)
        /*0080*/ 	.word	0x00000020


	//----- nvinfo : EIATTR_FRAME_SIZE
	.align		4
.L_30:
        /*0084*/ 	.byte	0x04, 0x11
        /*0086*/ 	.short	(.L_32 - .L_31)
	.align		4
.L_31:
        /*0088*/ 	.word	index@($__internal_0_$__cuda_sm20_dsqrt_rn_f64_mediumpath_v1)
        /*008c*/ 	.word	0x00000000


	//----- nvinfo : EIATTR_FRAME_SIZE
	.align		4
.L_32:
        /*0090*/ 	.byte	0x04, 0x11
        /*0092*/ 	.short	(.L_34 - .L_33)
	.align		4
.L_33:
        /*0094*/ 	.word	index@(_Z19euclidianDotProductPdS_S_S_)
        /*0098*/ 	.word	0x00000000


	//----- nvinfo : EIATTR_MIN_STACK_SIZE
	.align		4
.L_34:
        /*009c*/ 	.byte	0x04, 0x12
        /*009e*/ 	.short	(.L_36 - .L_35)
	.align		4
.L_35:
        /*00a0*/ 	.word	index@(_Z19euclidianDotProductPdS_S_S_)
        /*00a4*/ 	.word	0x00000000


	//----- nvinfo : EIATTR_MIN_STACK_SIZE
	.align		4
.L_36:
        /*00a8*/ 	.byte	0x04, 0x12
        /*00aa*/ 	.short	(.L_38 - .L_37)
	.align		4
.L_37:
        /*00ac*/ 	.word	index@(_Z10dotProductPdS_S_S_)
        /*00b0*/ 	.word	0x00000000


	//----- nvinfo : EIATTR_MIN_STACK_SIZE
	.align		4
.L_38:
        /*00b4*/ 	.byte	0x04, 0x12
        /*00b6*/ 	.short	(.L_40 - .L_39)
	.align		4
.L_39:
        /*00b8*/ 	.word	index@(_Z17manhattanDistancePdS_S_S_)
        /*00bc*/ 	.word	0x00000000


	//----- nvinfo : EIATTR_MIN_STACK_SIZE
	.align		4
.L_40:
        /*00c0*/ 	.byte	0x04, 0x12
        /*00c2*/ 	.short	(.L_42 - .L_41)
	.align		4
.L_41:
        /*00c4*/ 	.word	index@(_Z17euclidianDistancePdS_S_S_)
        /*00c8*/ 	.word	0x00000000


	//----- nvinfo : EIATTR_MIN_STACK_SIZE
	.align		4
.L_42:
        /*00cc*/ 	.byte	0x04, 0x12
        /*00ce*/ 	.short	(.L_44 - .L_43)
	.align		4
.L_43:
        /*00d0*/ 	.word	index@(_Z10initializePdS_)
        /*00d4*/ 	.word	0x00000000
.L_44:


//--------------------- .nv.compat                --------------------------
	.section	.nv.compat,"",@"SHT_CUDA_COMPAT_INFO"
	.align	4
        /*0000*/ 	.byte	0x02, 0x09, 0x00, 0x00, 0x02, 0x02, 0x01, 0x00, 0x02, 0x05, 0x05, 0x00, 0x03, 0x07, 0x01, 0x01
        /*0010*/ 	.byte	0x02, 0x03, 0x00, 0x00, 0x02, 0x06, 0x01, 0x00, 0x04, 0x0b, 0x08, 0x00, 0x01, 0x00, 0x00, 0x00
        /*0020*/ 	.byte	0x00, 0x00, 0x00, 0x00


//--------------------- .nv.info._Z19euclidianDotProductPdS_S_S_ --------------------------
	.section	.nv.info._Z19euclidianDotProductPdS_S_S_,"",@"SHT_CUDA_INFO"
	.sectionflags	@""
	.align	4


	//----- nvinfo : EIATTR_CUDA_API_VERSION
	.align		4
        /*0000*/ 	.byte	0x04, 0x37
        /*0002*/ 	.short	(.L_46 - .L_45)
.L_45:
        /*0004*/ 	.word	0x00000082


	//----- nvinfo : EIATTR_KPARAM_INFO
	.align		4
.L_46:
        /*0008*/ 	.byte	0x04, 0x17
        /*000a*/ 	.short	(.L_48 - .L_47)
.L_47:
        /*000c*/ 	.word	0x00000000
        /*0010*/ 	.short	0x0003
        /*0012*/ 	.short	0x0018
        /*0014*/ 	.byte	0x00, 0xf5, 0x21, 0x00


	//----- nvinfo : EIATTR_KPARAM_INFO
	.align		4
.L_48:
        /*0018*/ 	.byte	0x04, 0x17
        /*001a*/ 	.short	(.L_50 - .L_49)
.L_49:
        /*001c*/ 	.word	0x00000000
        /*0020*/ 	.short	0x0002
        /*0022*/ 	.short	0x0010
        /*0024*/ 	.byte	0x00, 0xf5, 0x21, 0x00


	//----- nvinfo : EIATTR_KPARAM_INFO
	.align		4
.L_50:
        /*0028*/ 	.byte	0x04, 0x17
        /*002a*/ 	.short	(.L_52 - .L_51)
.L_51:
        /*002c*/ 	.word	0x00000000
        /*0030*/ 	.short	0x0001
        /*0032*/ 	.short	0x0008
        /*0034*/ 	.byte	0x00, 0xf5, 0x21, 0x00


	//----- nvinfo : EIATTR_KPARAM_INFO
	.align		4
.L_52:
        /*0038*/ 	.byte	0x04, 0x17
        /*003a*/ 	.short	(.L_54 - .L_53)
.L_53:
        /*003c*/ 	.word	0x00000000
        /*0040*/ 	.short	0x0000
        /*0042*/ 	.short	0x0000
        /*0044*/ 	.byte	0x00, 0xf5, 0x21, 0x00


	//----- nvinfo : EIATTR_SPARSE_MMA_MASK
	.align		4
.L_54:
        /*0048*/ 	.byte	0x03, 0x50
        /*004a*/ 	.short	0x0000


	//----- nvinfo : EIATTR_MAXREG_COUNT
	.align		4
        /*004c*/ 	.byte	0x03, 0x1b
        /*004e*/ 	.short	0x00ff


	//----- nvinfo : EIATTR_MERCURY_ISA_VERSION
	.align		4
        /*0050*/ 	.byte	0x03, 0x5f
        /*0052*/ 	.short	0x0101


	//----- nvinfo : EIATTR_VRC_CTA_INIT_COUNT
	.align		4
        /*0054*/ 	.byte	0x02, 0x4a
	.zero		1
	.zero		1


	//----- nvinfo : EIATTR_EXIT_INSTR_OFFSETS
	.align		4
        /*0058*/ 	.byte	0x04, 0x1c
        /*005a*/ 	.short	(.L_56 - .L_55)


	//   ....[0]....
.L_55:
        /*005c*/ 	.word	0x00000a40


	//----- nvinfo : EIATTR_CRS_STACK_SIZE
	.align		4
.L_56:
        /*0060*/ 	.byte	0x04, 0x1e
        /*0062*/ 	.short	(.L_58 - .L_57)
.L_57:
        /*0064*/ 	.word	0x00000000


	//----- nvinfo : EIATTR_CBANK_PARAM_SIZE
	.align		4
.L_58:
        /*0068*/ 	.byte	0x03, 0x19
        /*006a*/ 	.short	0x0020


	//----- nvinfo : EIATTR_PARAM_CBANK
	.align		4
        /*006c*/ 	.byte	0x04, 0x0a
        /*006e*/ 	.short	(.L_60 - .L_59)
	.align		4
.L_59:
        /*0070*/ 	.word	index@(.nv.constant0._Z19euclidianDotProductPdS_S_S_)
        /*0074*/ 	.short	0x0380
        /*0076*/ 	.short	0x0020


	//----- nvinfo : EIATTR_SW_WAR
	.align		4
.L_60:
        /*0078*/ 	.byte	0x04, 0x36
        /*007a*/ 	.short	(.L_62 - .L_61)
.L_61:
        /*007c*/ 	.word	0x00000008
.L_62:


//--------------------- .nv.info._Z10dotProductPdS_S_S_ --------------------------
	.section	.nv.info._Z10dotProductPdS_S_S_,"",@"SHT_CUDA_INFO"
	.sectionflags	@""
	.align	4


	//----- nvinfo : EIATTR_CUDA_API_VERSION
	.align		4
        /*0000*/ 	.byte	0x04, 0x37
        /*0002*/ 	.short	(.L_64 - .L_63)
.L_63:
        /*0004*/ 	.word	0x00000082


	//----- nvinfo : EIATTR_KPARAM_INFO
	.align		4
.L_64:
        /*0008*/ 	.byte	0x04, 0x17
        /*000a*/ 	.short	(.L_66 - .L_65)
.L_65:
        /*000c*/ 	.word	0x00000000
        /*0010*/ 	.short	0x0003
        /*0012*/ 	.short	0x0018
        /*0014*/ 	.byte	0x00, 0xf5, 0x21, 0x00


	//----- nvinfo : EIATTR_KPARAM_INFO
	.align		4
.L_66:
        /*0018*/ 	.byte	0x04, 0x17
        /*001a*/ 	.short	(.L_68 - .L_67)
.L_67:
        /*001c*/ 	.word	0x00000000
        /*0020*/ 	.short	0x0002
        /*0022*/ 	.short	0x0010
        /*0024*/ 	.byte	0x00, 0xf5, 0x21, 0x00


	//----- nvinfo : EIATTR_KPARAM_INFO
	.align		4
.L_68:
        /*0028*/ 	.byte	0x04, 0x17
        /*002a*/ 	.short	(.L_70 - .L_69)
.L_69:
        /*002c*/ 	.word	0x00000000
        /*0030*/ 	.short	0x0001
        /*0032*/ 	.short	0x0008
        /*0034*/ 	.byte	0x00, 0xf5, 0x21, 0x00


	//----- nvinfo : EIATTR_KPARAM_INFO
	.align		4
.L_70:
        /*0038*/ 	.byte	0x04, 0x17
        /*003a*/ 	.short	(.L_72 - .L_71)
.L_71:
        /*003c*/ 	.word	0x00000000
        /*0040*/ 	.short	0x0000
        /*0042*/ 	.short	0x0000
        /*0044*/ 	.byte	0x00, 0xf5, 0x21, 0x00


	//----- nvinfo : EIATTR_SPARSE_MMA_MASK
	.align		4
.L_72:
        /*0048*/ 	.byte	0x03, 0x50
        /*004a*/ 	.short	0x0000


	//----- nvinfo : EIATTR_MAXREG_COUNT
	.align		4
        /*004c*/ 	.byte	0x03, 0x1b
        /*004e*/ 	.short	0x00ff


	//----- nvinfo : EIATTR_MERCURY_ISA_VERSION
	.align		4
        /*0050*/ 	.byte	0x03, 0x5f
        /*0052*/ 	.short	0x0101


	//----- nvinfo : EIATTR_VRC_CTA_INIT_COUNT
	.align		4
        /*0054*/ 	.byte	0x02, 0x4a
	.zero		1
	.zero		1


	//----- nvinfo : EIATTR_EXIT_INSTR_OFFSETS
	.align		4
        /*0058*/ 	.byte	0x04, 0x1c
        /*005a*/ 	.short	(.L_74 - .L_73)


	//   ....[0]....
.L_73:
        /*005c*/ 	.word	0x000005b0


	//----- nvinfo : EIATTR_CBANK_PARAM_SIZE
	.align		4
.L_74:
        /*0060*/ 	.byte	0x03, 0x19
        /*0062*/ 	.short	0x0020


	//----- nvinfo : EIATTR_PARAM_CBANK
	.align		4
        /*0064*/ 	.byte	0x04, 0x0a
        /*0066*/ 	.short	(.L_76 - .L_75)
	.align		4
.L_75:
        /*0068*/ 	.word	index@(.nv.constant0._Z10dotProductPdS_S_S_)
        /*006c*/ 	.short	0x0380
        /*006e*/ 	.short	0x0020


	//----- nvinfo : EIATTR_SW_WAR
	.align		4
.L_76:
        /*0070*/ 	.byte	0x04, 0x36
        /*0072*/ 	.short	(.L_78 - .L_77)
.L_77:
        /*0074*/ 	.word	0x00000008
.L_78:


//--------------------- .nv.info._Z17manhattanDistancePdS_S_S_ --------------------------
	.section	.nv.info._Z17manhattanDistancePdS_S_S_,"",@"SHT_CUDA_INFO"
	.sectionflags	@""
	.align	4


	//----- nvinfo : EIATTR_CUDA_API_VERSION
	.align		4
        /*0000*/ 	.byte	0x04, 0x37
        /*0002*/ 	.short	(.L_80 - .L_79)
.L_79:
        /*0004*/ 	.word	0x00000082


	//----- nvinfo : EIATTR_KPARAM_INFO
	.align		4
.L_80:
        /*0008*/ 	.byte	0x04, 0x17
        /*000a*/ 	.short	(.L_82 - .L_81)
.L_81:
        /*000c*/ 	.word	0x00000000
        /*0010*/ 	.short	0x0003
        /*0012*/ 	.short	0x0018
        /*0014*/ 	.byte	0x00, 0xf5, 0x21, 0x00


	//----- nvinfo : EIATTR_KPARAM_INFO
	.align		4
.L_82:
        /*0018*/ 	.byte	0x04, 0x17
        /*001a*/ 	.short	(.L_84 - .L_83)
.L_83:
        /*001c*/ 	.word	0x00000000
        /*0020*/ 	.short	0x0002
        /*0022*/ 	.short	0x0010
        /*0024*/ 	.byte	0x00, 0xf5, 0x21, 0x00


	//----- nvinfo : EIATTR_KPARAM_INFO
	.align		4
.L_84:
        /*0028*/ 	.byte	0x04, 0x17
        /*002a*/ 	.short	(.L_86 - .L_85)
.L_85:
        /*002c*/ 	.word	0x00000000
        /*0030*/ 	.short	0x0001
        /*0032*/ 	.short	0x0008
        /*0034*/ 	.byte	0x00, 0xf5, 0x21, 0x00


	//----- nvinfo : EIATTR_KPARAM_INFO
	.align		4
.L_86:
        /*0038*/ 	.byte	0x04, 0x17
        /*003a*/ 	.short	(.L_88 - .L_87)
.L_87:
        /*003c*/ 	.word	0x00000000
        /*0040*/ 	.short	0x0000
        /*0042*/ 	.short	0x0000
        /*0044*/ 	.byte	0x00, 0xf5, 0x21, 0x00


	//----- nvinfo : EIATTR_SPARSE_MMA_MASK
	.align		4
.L_88:
        /*0048*/ 	.byte	0x03, 0x50
        /*004a*/ 	.short	0x0000


	//----- nvinfo : EIATTR_MAXREG_COUNT
	.align		4
        /*004c*/ 	.byte	0x03, 0x1b
        /*004e*/ 	.short	0x00ff


	//----- nvinfo : EIATTR_MERCURY_ISA_VERSION
	.align		4
        /*0050*/ 	.byte	0x03, 0x5f
        /*0052*/ 	.short	0x0101


	//----- nvinfo : EIATTR_VRC_CTA_INIT_COUNT
	.align		4
        /*0054*/ 	.byte	0x02, 0x4a
	.zero		1
	.zero		1


	//----- nvinfo : EIATTR_EXIT_INSTR_OFFSETS
	.align		4
        /*0058*/ 	.byte	0x04, 0x1c
        /*005a*/ 	.short	(.L_90 - .L_89)


	//   ....[0]....
.L_89:
        /*005c*/ 	.word	0x000005d0


	//----- nvinfo : EIATTR_CBANK_PARAM_SIZE
	.align		4
.L_90:
        /*0060*/ 	.byte	0x03, 0x19
        /*0062*/ 	.short	0x0020


	//----- nvinfo : EIATTR_PARAM_CBANK
	.align		4
        /*0064*/ 	.byte	0x04, 0x0a
        /*0066*/ 	.short	(.L_92 - .L_91)
	.align		4
.L_91:
        /*0068*/ 	.word	index@(.nv.constant0._Z17manhattanDistancePdS_S_S_)
        /*006c*/ 	.short	0x0380
        /*006e*/ 	.short	0x0020


	//----- nvinfo : EIATTR_SW_WAR
	.align		4
.L_92:
        /*0070*/ 	.byte	0x04, 0x36
        /*0072*/ 	.short	(.L_94 - .L_93)
.L_93:
        /*0074*/ 	.word	0x00000008
.L_94:


//--------------------- .nv.info._Z17euclidianDistancePdS_S_S_ --------------------------
	.section	.nv.info._Z17euclidianDistancePdS_S_S_,"",@"SHT_CUDA_INFO"
	.sectionflags	@""
	.align	4


	//----- nvinfo : EIATTR_CUDA_API_VERSION
	.align		4
        /*0000*/ 	.byte	0x04, 0x37
        /*0002*/ 	.short	(.L_96 - .L_95)
.L_95:
        /*0004*/ 	.word	0x00000082


	//----- nvinfo : EIATTR_KPARAM_INFO
	.align		4
.L_96:
        /*0008*/ 	.byte	0x04, 0x17
        /*000a*/ 	.short	(.L_98 - .L_97)
.L_97:
        /*000c*/ 	.word	0x00000000
        /*0010*/ 	.short	0x0003
        /*0012*/ 	.short	0x0018
        /*0014*/ 	.byte	0x00, 0xf5, 0x21, 0x00


	//----- nvinfo : EIATTR_KPARAM_INFO
	.align		4
.L_98:
        /*0018*/ 	.byte	0x04, 0x17
        /*001a*/ 	.short	(.L_100 - .L_99)
.L_99:
        /*001c*/ 	.word	0x00000000
        /*0020*/ 	.short	0x0002
        /*0022*/ 	.short	0x0010
        /*0024*/ 	.byte	0x00, 0xf5, 0x21, 0x00


	//----- nvinfo : EIATTR_KPARAM_INFO
	.align		4
.L_100:
        /*0028*/ 	.byte	0x04, 0x17
        /*002a*/ 	.short	(.L_102 - .L_101)
.L_101:
        /*002c*/ 	.word	0x00000000
        /*0030*/ 	.short	0x0001
        /*0032*/ 	.short	0x0008
        /*0034*/ 	.byte	0x00, 0xf5, 0x21, 0x00


	//----- nvinfo : EIATTR_KPARAM_INFO
	.align		4
.L_102:
        /*0038*/ 	.byte	0x04, 0x17
        /*003a*/ 	.short	(.L_104 - .L_103)
.L_103:
        /*003c*/ 	.word	0x00000000
        /*0040*/ 	.short	0x0000
        /*0042*/ 	.short	0x0000
        /*0044*/ 	.byte	0x00, 0xf5, 0x21, 0x00


	//----- nvinfo : EIATTR_SPARSE_MMA_MASK
	.align		4
.L_104:
        /*0048*/ 	.byte	0x03, 0x50
        /*004a*/ 	.short	0x0000


	//----- nvinfo : EIATTR_MAXREG_COUNT
	.align		4
        /*004c*/ 	.byte	0x03, 0x1b
        /*004e*/ 	.short	0x00ff


	//----- nvinfo : EIATTR_MERCURY_ISA_VERSION
	.align		4
        /*0050*/ 	.byte	0x03, 0x5f
        /*0052*/ 	.short	0x0101


	//----- nvinfo : EIATTR_VRC_CTA_INIT_COUNT
	.align		4
        /*0054*/ 	.byte	0x02, 0x4a
	.zero		1
	.zero		1


	//----- nvinfo : EIATTR_EXIT_INSTR_OFFSETS
	.align		4
        /*0058*/ 	.byte	0x04, 0x1c
        /*005a*/ 	.short	(.L_106 - .L_105)


	//   ....[0]....
.L_105:
        /*005c*/ 	.word	0x00000870


	//----- nvinfo : EIATTR_CRS_STACK_SIZE
	.align		4
.L_106:
        /*0060*/ 	.byte	0x04, 0x1e
        /*0062*/ 	.short	(.L_108 - .L_107)
.L_107:
        /*0064*/ 	.word	0x00000000


	//----- nvinfo : EIATTR_CBANK_PARAM_SIZE
	.align		4
.L_108:
        /*0068*/ 	.byte	0x03, 0x19
        /*006a*/ 	.short	0x0020


	//----- nvinfo : EIATTR_PARAM_CBANK
	.align		4
        /*006c*/ 	.byte	0x04, 0x0a
        /*006e*/ 	.short	(.L_110 - .L_109)
	.align		4
.L_109:
        /*0070*/ 	.word	index@(.nv.constant0._Z17euclidianDistancePdS_S_S_)
        /*0074*/ 	.short	0x0380
        /*0076*/ 	.short	0x0020


	//----- nvinfo : EIATTR_SW_WAR
	.align		4
.L_110:
        /*0078*/ 	.byte	0x04, 0x36
        /*007a*/ 	.short	(.L_112 - .L_111)
.L_111:
        /*007c*/ 	.word	0x00000008
.L_112:


//--------------------- .nv.info._Z10initializePdS_ --------------------------
	.section	.nv.info._Z10initializePdS_,"",@"SHT_CUDA_INFO"
	.sectionflags	@""
	.align	4


	//----- nvinfo : EIATTR_CUDA_API_VERSION
	.align		4
        /*0000*/ 	.byte	0x04, 0x37
        /*0002*/ 	.short	(.L_114 - .L_113)
.L_113:
        /*0004*/ 	.word	0x00000082


	//----- nvinfo : EIATTR_KPARAM_INFO
	.align		4
.L_114:
        /*0008*/ 	.byte	0x04, 0x17
        /*000a*/ 	.short	(.L_116 - .L_115)
.L_115:
        /*000c*/ 	.word	0x00000000
        /*0010*/ 	.short	0x0001
        /*0012*/ 	.short	0x0008
        /*0014*/ 	.byte	0x00, 0xf5, 0x21, 0x00


	//----- nvinfo : EIATTR_KPARAM_INFO
	.align		4
.L_116:
        /*0018*/ 	.byte	0x04, 0x17
        /*001a*/ 	.short	(.L_118 - .L_117)
.L_117:
        /*001c*/ 	.word	0x00000000
        /*0020*/ 	.short	0x0000
        /*0022*/ 	.short	0x0000
        /*0024*/ 	.byte	0x00, 0xf5, 0x21, 0x00


	//----- nvinfo : EIATTR_SPARSE_MMA_MASK
	.align		4
.L_118:
        /*0028*/ 	.byte	0x03, 0x50
        /*002a*/ 	.short	0x0000


	//----- nvinfo : EIATTR_MAXREG_COUNT
	.align		4
        /*002c*/ 	.byte	0x03, 0x1b
        /*002e*/ 	.short	0x00ff


	//----- nvinfo : EIATTR_MERCURY_ISA_VERSION
	.align		4
        /*0030*/ 	.byte	0x03, 0x5f
        /*0032*/ 	.short	0x0101


	//----- nvinfo : EIATTR_VRC_CTA_INIT_COUNT
	.align		4
        /*0034*/ 	.byte	0x02, 0x4a
	.zero		1
	.zero		1


	//----- nvinfo : EIATTR_EXIT_INSTR_OFFSETS
	.align		4
        /*0038*/ 	.byte	0x04, 0x1c
        /*003a*/ 	.short	(.L_120 - .L_119)


	//   ....[0]....
.L_119:
        /*003c*/ 	.word	0x00001140


	//----- nvinfo : EIATTR_CBANK_PARAM_SIZE
	.align		4
.L_120:
        /*0040*/ 	.byte	0x03, 0x19
        /*0042*/ 	.short	0x0010


	//----- nvinfo : EIATTR_PARAM_CBANK
	.align		4
        /*0044*/ 	.byte	0x04, 0x0a
        /*0046*/ 	.short	(.L_122 - .L_121)
	.align		4
.L_121:
        /*0048*/ 	.word	index@(.nv.constant0._Z10initializePdS_)
        /*004c*/ 	.short	0x0380
        /*004e*/ 	.short	0x0010


	//----- nvinfo : EIATTR_SW_WAR
	.align		4
.L_122:
        /*0050*/ 	.byte	0x04, 0x36
        /*0052*/ 	.short	(.L_124 - .L_123)
.L_123:
        /*0054*/ 	.word	0x00000008
.L_124:


//--------------------- .nv.callgraph             --------------------------
	.section	.nv.callgraph,"",@"SHT_CUDA_CALLGRAPH"
	.align	4
	.sectionentsize	8
	.align		4
        /*0000*/ 	.word	0x00000000
	.align		4
        /*0004*/ 	.word	0xffffffff
	.align		4
        /*0008*/ 	.word	0x00000000
	.align		4
        /*000c*/ 	.word	0xfffffffe
	.align		4
        /*0010*/ 	.word	0x00000000
	.align		4
        /*0014*/ 	.word	0xfffffffd
	.align		4
        /*0018*/ 	.word	0x00000000
	.align		4
        /*001c*/ 	.word	0xfffffffc


//--------------------- .nv.constant4             --------------------------
	.section	.nv.constant4,"a",@progbits
	.align	8
	.align		8
.nv.constant4:
        /*0000*/ 	.dword	precalc_xorwow_matrix
	.align		8
        /*0008*/ 	.dword	precalc_xorwow_offset_matrix
	.align		8
        /*0010*/ 	.dword	mrg32k3aM1
	.align		8
        /*0018*/ 	.dword	mrg32k3aM2
	.align		8
        /*0020*/ 	.dword	mrg32k3aM1SubSeq
	.align		8
        /*0028*/ 	.dword	mrg32k3aM2SubSeq
	.align		8
        /*0030*/ 	.dword	mrg32k3aM1Seq
	.align		8
        /*0038*/ 	.dword	mrg32k3aM2Seq


//--------------------- .nv.constant3             --------------------------
	.section	.nv.constant3,"a",@progbits
	.align	8
.nv.constant3:
	.type		__cr_lgamma_table,@object
	.size		__cr_lgamma_table,(.L_8 - __cr_lgamma_table)
__cr_lgamma_table:
        /*0000*/ 	.byte	0x00, 0x00, 0x00, 0x00, 0x00, 0x00, 0x00, 0x00, 0x00, 0x00, 0x00, 0x00, 0x00, 0x00, 0x00, 0x00
        /*0010*/ 	.byte	0xef, 0x39, 0xfa, 0xfe, 0x42, 0x2e, 0xe6, 0x3f, 0x02, 0x20, 0x2a, 0xfa, 0x0b, 0xab, 0xfc, 0x3f
        /*0020*/ 	.byte	0xf9, 0x2c, 0x92, 0x7c, 0xa7, 0x6c, 0x09, 0x40, 0xc9, 0x79, 0x44, 0x3c, 0x64, 0x26, 0x13, 0x40
        /*0030*/ 	.byte	0xca, 0x01, 0xcf, 0x3a, 0x27, 0x51, 0x1a, 0x40, 0x30, 0xcc, 0x2d, 0xf3, 0xe1, 0x0c, 0x21, 0x40
        /*0040*/ 	.byte	0x0d, 0xb7, 0xfc, 0x82, 0x8e, 0x35, 0x25, 0x40
.L_8:


//--------------------- .text._Z19euclidianDotProductPdS_S_S_ --------------------------
	.section	.text._Z19euclidianDotProductPdS_S_S_,"ax",@progbits
	.align	128
        .global         _Z19euclidianDotProductPdS_S_S_
        .type           _Z19euclidianDotProductPdS_S_S_,@function
        .size           _Z19euclidianDotProductPdS_S_S_,(.L_x_20 - _Z19euclidianDotProductPdS_S_S_)
        .other          _Z19euclidianDotProductPdS_S_S_,@"STO_CUDA_ENTRY STV_DEFAULT"
_Z19euclidianDotProductPdS_S_S_:
.text._Z19euclidianDotProductPdS_S_S_:
[----:B------:R-:W-:Y:S01]  /*0000*/  LDC R1, c[0x0][0x37c] ;  /* 0x0000df00ff017b82 */ /* 0x000fe20000000800 */
[----:B------:R-:W0:Y:S07]  /*0010*/  S2R R0, SR_CTAID.X ;  /* 0x0000000000007919 */ /* 0x000e2e0000002500 */
[----:B------:R-:W1:Y:S01]  /*0020*/  LDC.64 R6, c[0x0][0x380] ;  /* 0x0000e000ff067b82 */ /* 0x000e620000000a00 */
[----:B------:R-:W0:Y:S01]  /*0030*/  LDCU UR6, c[0x0][0x360] ;  /* 0x00006c00ff0677ac */ /* 0x000e220008000800 */
[----:B------:R-:W0:Y:S01]  /*0040*/  S2R R3, SR_TID.X ;  /* 0x0000000000037919 */ /* 0x000e220000002100 */
[----:B------:R-:W2:Y:S01]  /*0050*/  LDCU.64 UR4, c[0x0][0x358] ;  /* 0x00006b00ff0477ac */ /* 0x000ea20008000a00 */
[----:B0-----:R-:W-:-:S04]  /*0060*/  IMAD R0, R0, UR6, R3 ;  /* 0x0000000600007c24 */ /* 0x001fc8000f8e0203 */
[----:B------:R-:W0:Y:S01]  /*0070*/  LDC.64 R2, c[0x0][0x390] ;  /* 0x0000e400ff027b82 */ /* 0x000e220000000a00 */
[----:B-1----:R-:W-:-:S06]  /*0080*/  IMAD.WIDE R6, R0, 0x8, R6 ;  /* 0x0000000800067825 */ /* 0x002fcc00078e0206 */
[----:B--2---:R-:W2:Y:S01]  /*0090*/  LDG.E.64 R6, desc[UR4][R6.64] ;  /* 0x0000000406067981 */ /* 0x004ea2000c1e1b00 */
[----:B------:R-:W1:Y:S01]  /*00a0*/  LDC.64 R4, c[0x0][0x390] ;  /* 0x0000e400ff047b82 */ /* 0x000e620000000a00 */
[----:B0-----:R-:W-:Y:S01]  /*00b0*/  IMAD.WIDE R2, R0, 0x8, R2 ;  /* 0x0000000800027825 */ /* 0x001fe200078e0202 */
[----:B--2---:R-:W-:-:S07]  /*00c0*/  DMUL R8, R6, R6 ;  /* 0x0000000606087228 */ /* 0x004fce0000000000 */
[----:B------:R0:W-:Y:S04]  /*00d0*/  STG.E.64 desc[UR4][R2.64], R8 ;  /* 0x0000000802007986 */ /* 0x0001e8000c101b04 */
[----:B-1----:R-:W2:Y:S04]  /*00e0*/  LDG.E.64 R24, desc[UR4][R4.64] ;  /* 0x0000000404187981 */ /* 0x002ea8000c1e1b00 */
[----:B------:R-:W3:Y:S04]  /*00f0*/  LDG.E.64 R26, desc[UR4][R4.64+0x8] ;  /* 0x00000804041a7981 */ /* 0x000ee8000c1e1b00 */
[----:B------:R-:W4:Y:S04]  /*0100*/  LDG.E.64 R10, desc[UR4][R4.64+0x10] ;  /* 0x00001004040a7981 */ /* 0x000f28000c1e1b00 */
[----:B------:R-:W5:Y:S04]  /*0110*/  LDG.E.64 R12, desc[UR4][R4.64+0x18] ;  /* 0x00001804040c7981 */ /* 0x000f68000c1e1b00 */
[----:B------:R-:W5:Y:S04]  /*0120*/  LDG.E.64 R14, desc[UR4][R4.64+0x20] ;  /* 0x00002004040e7981 */ /* 0x000f68000c1e1b00 */
[----:B------:R-:W5:Y:S04]  /*0130*/  LDG.E.64 R16, desc[UR4][R4.64+0x28] ;  /* 0x0000280404107981 */ /* 0x000f68000c1e1b00 */
[----:B------:R-:W5:Y:S04]  /*0140*/  LDG.E.64 R20, desc[UR4][R4.64+0x30] ;  /* 0x0000300404147981 */ /* 0x000f68000c1e1b00 */
[----:B------:R-:W5:Y:S04]  /*0150*/  LDG.E.64 R22, desc[UR4][R4.64+0x38] ;  /* 0x0000380404167981 */ /* 0x000f68000c1e1b00 */
[----:B------:R-:W5:Y:S04]  /*0160*/  LDG.E.64 R18, desc[UR4][R4.64+0x40] ;  /* 0x0000400404127981 */ /* 0x000f68000c1e1b00 */
[----:B------:R-:W5:Y:S04]  /*0170*/  LDG.E.64 R6, desc[UR4][R4.64+0x48] ;  /* 0x0000480404067981 */ /* 0x000f68000c1e1b00 */
[----:B0-----:R-:W5:Y:S01]  /*0180*/  LDG.E.64 R8, desc[UR4][R4.64+0x50] ;  /* 0x0000500404087981 */ /* 0x001f62000c1e1b00 */
[----:B--2---:R-:W-:-:S08]  /*0190*/  DADD R24, RZ, R24 ;  /* 0x00000000ff187229 */ /* 0x004fd00000000018 */
[----:B---3--:R-:W-:-:S08]  /*01a0*/  DADD R24, R24, R26 ;  /* 0x0000000018187229 */ /* 0x008fd0000000001a */
[----:B----4-:R-:W-:Y:S01]  /*01b0*/  DADD R24, R24, R10 ;  /* 0x0000000018187229 */ /* 0x010fe2000000000a */
[----:B------:R-:W2:Y:S07]  /*01c0*/  LDG.E.64 R10, desc[UR4][R4.64+0x58] ;  /* 0x00005804040a7981 */ /* 0x000eae000c1e1b00 */
[----:B-----5:R-:W-:Y:S01]  /*01d0*/  DADD R24, R24, R12 ;  /* 0x0000000018187229 */ /* 0x020fe2000000000c */
[----:B------:R-:W3:Y:S07]  /*01e0*/  LDG.E.64 R12, desc[UR4][R4.64+0x60] ;  /* 0x00006004040c7981 */ /* 0x000eee000c1e1b00 */
[----:B------:R-:W-:Y:S01]  /*01f0*/  DADD R24, R24, R14 ;  /* 0x0000000018187229 */ /* 0x000fe2000000000e */
[----:B------:R-:W4:Y:S07]  /*0200*/  LDG.E.64 R14, desc[UR4][R4.64+0x68] ;  /* 0x00006804040e7981 */ /* 0x000f2e000c1e1b00 */
[----:B------:R-:W-:Y:S01]  /*0210*/  DADD R24, R24, R16 ;  /* 0x0000000018187229 */ /* 0x000fe20000000010 */
[----:B------:R-:W5:Y:S07]  /*0220*/  LDG.E.64 R16, desc[UR4][R4.64+0x70] ;  /* 0x0000700404107981 */ /* 0x000f6e000c1e1b00 */
        /* <DEDUP_REMOVED lines=10> */
[----:B--2---:R-:W-:Y:S01]  /*02d0*/  DADD R24, R24, R10 ;  /* 0x0000000018187229 */ /* 0x004fe2000000000a */
[----:B------:R-:W2:Y:S07]  /*02e0*/  LDG.E.64 R10, desc[UR4][R4.64+0xa0] ;  /* 0x0000a004040a7981 */ /* 0x000eae000c1e1b00 */
[----:B---3--:R-:W-:Y:S01]  /*02f0*/  DADD R24, R24, R12 ;  /* 0x0000000018187229 */ /* 0x008fe2000000000c */
[----:B------:R-:W3:Y:S07]  /*0300*/  LDG.E.64 R12, desc[UR4][R4.64+0xa8] ;  /* 0x0000a804040c7981 */ /* 0x000eee000c1e1b00 */
[----:B----4-:R-:W-:Y:S01]  /*0310*/  DADD R26, R24, R14 ;  /* 0x00000000181a7229 */ /* 0x010fe2000000000e */
[----:B------:R-:W4:Y:S04]  /*0320*/  LDG.E.64 R14, desc[UR4][R4.64+0xb0] ;  /* 0x0000b004040e7981 */ /* 0x000f28000c1e1b00 */
[----:B------:R-:W4:Y:S03]  /*0330*/  LDG.E.64 R24, desc[UR4][R4.64+0xb8] ;  /* 0x0000b80404187981 */ /* 0x000f26000c1e1b00 */
[----:B-----5:R-:W-:-:S08]  /*0340*/  DADD R16, R26, R16 ;  /* 0x000000001a107229 */ /* 0x020fd00000000010 */
[----:B------:R-:W-:-:S08]  /*0350*/  DADD R16, R16, R20 ;  /* 0x0000000010107229 */ /* 0x000fd00000000014 */
[----:B------:R-:W-:-:S08]  /*0360*/  DADD R16, R16, R22 ;  /* 0x0000000010107229 */ /* 0x000fd00000000016 */
[----:B------:R-:W-:-:S08]  /*0370*/  DADD R16, R16, R18 ;  /* 0x0000000010107229 */ /* 0x000fd00000000012 */
[----:B------:R-:W-:-:S08]  /*0380*/  DADD R6, R16, R6 ;  /* 0x0000000010067229 */ /* 0x000fd00000000006 */
[----:B------:R-:W-:Y:S01]  /*0390*/  DADD R6, R6, R8 ;  /* 0x0000000006067229 */ /* 0x000fe20000000008 */
[----:B------:R-:W-:Y:S01]  /*03a0*/  IMAD.MOV.U32 R8, RZ, RZ, 0x0 ;  /* 0x00000000ff087424 */ /* 0x000fe200078e00ff */
[----:B------:R-:W-:-:S06]  /*03b0*/  MOV R9, 0x3fd80000 ;  /* 0x3fd8000000097802 */ /* 0x000fcc0000000f00 */
[----:B--2---:R-:W-:-:S08]  /*03c0*/  DADD R6, R6, R10 ;  /* 0x0000000006067229 */ /* 0x004fd0000000000a */
[----:B---3--:R-:W-:-:S08]  /*03d0*/  DADD R6, R6, R12 ;  /* 0x0000000006067229 */ /* 0x008fd0000000000c */
[----:B----4-:R-:W-:-:S08]  /*03e0*/  DADD R6, R6, R14 ;  /* 0x0000000006067229 */ /* 0x010fd0000000000e */
[----:B------:R-:W-:-:S06]  /*03f0*/  DADD R24, R6, R24 ;  /* 0x0000000006187229 */ /* 0x000fcc0000000018 */
[----:B------:R-:W0:Y:S04]  /*0400*/  MUFU.RSQ64H R5, R25 ;  /* 0x0000001900057308 */ /* 0x000e280000001c00 */
[----:B------:R-:W-:-:S06]  /*0410*/  VIADD R4, R25, 0xfcb00000 ;  /* 0xfcb0000019047836 */ /* 0x000fcc0000000000 */
[----:B0-----:R-:W-:-:S08]  /*0420*/  DMUL R6, R4, R4 ;  /* 0x0000000404067228 */ /* 0x001fd00000000000 */
[----:B------:R-:W-:-:S08]  /*0430*/  DFMA R6, R24, -R6, 1 ;  /* 0x3ff000001806742b */ /* 0x000fd00000000806 */
[----:B------:R-:W-:Y:S02]  /*0440*/  DFMA R8, R6, R8, 0.5 ;  /* 0x3fe000000608742b */ /* 0x000fe40000000008 */
[----:B------:R-:W-:-:S08]  /*0450*/  DMUL R6, R4, R6 ;  /* 0x0000000604067228 */ /* 0x000fd00000000000 */
[----:B------:R-:W-:Y:S01]  /*0460*/  DFMA R8, R8, R6, R4 ;  /* 0x000000060808722b */ /* 0x000fe20000000004 */
[----:B------:R-:W-:-:S07]  /*0470*/  ISETP.GE.U32.AND P0, PT, R4, 0x7ca00000, PT ;  /* 0x7ca000000400780c */ /* 0x000fce0003f06070 */
[----:B------:R-:W-:Y:S02]  /*0480*/  DMUL R10, R24, R8 ;  /* 0x00000008180a7228 */ /* 0x000fe40000000000 */
[----:B------:R-:W-:Y:S02]  /*0490*/  VIADD R7, R9, 0xfff00000 ;  /* 0xfff0000009077836 */ /* 0x000fe40000000000 */
[----:B------:R-:W-:-:S04]  /*04a0*/  IMAD.MOV.U32 R6, RZ, RZ, R8 ;  /* 0x000000ffff067224 */ /* 0x000fc800078e0008 */
[----:B------:R-:W-:-:S08]  /*04b0*/  DFMA R12, R10, -R10, R24 ;  /* 0x8000000a0a0c722b */ /* 0x000fd00000000018 */
[----:B------:R-:W-:Y:S01]  /*04c0*/  DFMA R18, R12, R6, R10 ;  /* 0x000000060c12722b */ /* 0x000fe2000000000a */
[----:B------:R-:W-:Y:S10]  /*04d0*/  @!P0 BRA `(.L_x_0) ;  /* 0x0000000000188947 */ /* 0x000ff40003800000 */
[----:B------:R-:W-:Y:S01]  /*04e0*/  MOV R6, R8 ;  /* 0x0000000800067202 */ /* 0x000fe20000000f00 */
[----:B------:R-:W-:Y:S01]  /*04f0*/  IMAD.MOV.U32 R9, RZ, RZ, R4 ;  /* 0x000000ffff097224 */ /* 0x000fe200078e0004 */
[----:B------:R-:W-:-:S07]  /*0500*/  MOV R8, 0x520 ;  /* 0x0000052000087802 */ /* 0x000fce0000000f00 */
[----:B------:R-:W-:Y:S05]  /*0510*/  CALL.REL.NOINC `($__internal_0_$__cuda_sm20_dsqrt_rn_f64_mediumpath_v1) ;  /* 0x00000004004c7944 */ /* 0x000fea0003c00000 */
[----:B------:R-:W-:Y:S01]  /*0520*/  IMAD.MOV.U32 R18, RZ, RZ, R14 ;  /* 0x000000ffff127224 */ /* 0x000fe200078e000e */
[----:B------:R-:W-:-:S07]  /*0530*/  MOV R19, R15 ;  /* 0x0000000f00137202 */ /* 0x000fce0000000f00 */
.L_x_0:
[----:B------:R-:W0:Y:S08]  /*0540*/  LDC.64 R10, c[0x0][0x388] ;  /* 0x0000e200ff0a7b82 */ /* 0x000e300000000a00 */
[----:B------:R-:W1:Y:S01]  /*0550*/  LDC.64 R4, c[0x0][0x398] ;  /* 0x0000e600ff047b82 */ /* 0x000e620000000a00 */
[----:B0-----:R-:W-:Y:S01]  /*0560*/  IMAD.WIDE R10, R0, 0x8, R10 ;  /* 0x00000008000a7825 */ /* 0x001fe200078e020a */
[----:B-1----:R-:W-:Y:S05]  /*0570*/  STG.E.64 desc[UR4][R4.64], R18 ;  /* 0x0000001204007986 */ /* 0x002fea000c101b04 */
[----:B------:R-:W2:Y:S01]  /*0580*/  LDG.E.64 R10, desc[UR4][R10.64] ;  /* 0x000000040a0a7981 */ /* 0x000ea2000c1e1b00 */
[----:B------:R-:W0:Y:S01]  /*0590*/  LDC.64 R6, c[0x0][0x390] ;  /* 0x0000e400ff067b82 */ /* 0x000e220000000a00 */
[----:B--2---:R-:W-:-:S07]  /*05a0*/  DMUL R22, R10, R10 ;  /* 0x0000000a0a167228 */ /* 0x004fce0000000000 */
[----:B------:R1:W-:Y:S04]  /*05b0*/  STG.E.64 desc[UR4][R2.64], R22 ;  /* 0x0000001602007986 */ /* 0x0003e8000c101b04 */
[----:B0-----:R-:W2:Y:S04]  /*05c0*/  LDG.E.64 R28, desc[UR4][R6.64] ;  /* 0x00000004061c7981 */ /* 0x001ea8000c1e1b00 */
[----:B------:R-:W3:Y:S04]  /*05d0*/  LDG.E.64 R8, desc[UR4][R6.64+0x10] ;  /* 0x0000100406087981 */ /* 0x000ee8000c1e1b00 */
[----:B------:R-:W4:Y:S04]  /*05e0*/  LDG.E.64 R26, desc[UR4][R6.64+0x18] ;  /* 0x00001804061a7981 */ /* 0x000f28000c1e1b00 */
[----:B-1----:R-:W3:Y:S04]  /*05f0*/  LDG.E.64 R2, desc[UR4][R6.64+0x8] ;  /* 0x0000080406027981 */ /* 0x002ee8000c1e1b00 */
[----:B------:R-:W4:Y:S04]  /*0600*/  LDG.E.64 R16, desc[UR4][R6.64+0x20] ;  /* 0x0000200406107981 */ /* 0x000f28000c1e1b00 */
[----:B------:R-:W4:Y:S04]  /*0610*/  LDG.E.64 R14, desc[UR4][R6.64+0x28] ;  /* 0x00002804060e7981 */ /* 0x000f28000c1e1b00 */
[----:B------:R-:W4:Y:S04]  /*0620*/  LDG.E.64 R12, desc[UR4][R6.64+0x30] ;  /* 0x00003004060c7981 */ /* 0x000f28000c1e1b00 */
[----:B------:R-:W4:Y:S04]  /*0630*/  LDG.E.64 R10, desc[UR4][R6.64+0x38] ;  /* 0x00003804060a7981 */ /* 0x000f28000c1e1b00 */
[----:B------:R-:W4:Y:S04]  /*0640*/  LDG.E.64 R20, desc[UR4][R6.64+0x40] ;  /* 0x0000400406147981 */ /* 0x000f28000c1e1b00 */
[----:B------:R-:W4:Y:S04]  /*0650*/  LDG.E.64 R24, desc[UR4][R6.64+0x48] ;  /* 0x0000480406187981 */ /* 0x000f28000c1e1b00 */
[----:B------:R-:W4:Y:S04]  /*0660*/  LDG.E.64 R22, desc[UR4][R6.64+0x50] ;  /* 0x0000500406167981 */ /* 0x000f28000c1e1b00 */
[----:B------:R-:W4:Y:S04]  /*0670*/  LDG.E.64 R18, desc[UR4][R6.64+0x58] ;  /* 0x0000580406127981 */ /* 0x000f28000c1e1b00 */
[----:B------:R-:W5:Y:S01]  /*0680*/  LDG.E.64 R4, desc[UR4][R4.64] ;  /* 0x0000000404047981 */ /* 0x000f62000c1e1b00 */
[----:B--2---:R-:W-:-:S08]  /*0690*/  DADD R28, RZ, R28 ;  /* 0x00000000ff1c7229 */ /* 0x004fd0000000001c */
[----:B---3--:R-:W-:Y:S02]  /*06a0*/  DADD R2, R28, R2 ;  /* 0x000000001c027229 */ /* 0x008fe40000000002 */
[----:B------:R-:W2:Y:S06]  /*06b0*/  LDG.E.64 R28, desc[UR4][R6.64+0xb8] ;  /* 0x0000b804061c7981 */ /* 0x000eac000c1e1b00 */
[----:B------:R-:W-:Y:S01]  /*06c0*/  DADD R2, R2, R8 ;  /* 0x0000000002027229 */ /* 0x000fe20000000008 */
[----:B------:R-:W3:Y:S07]  /*06d0*/  LDG.E.64 R8, desc[UR4][R6.64+0x60] ;  /* 0x0000600406087981 */ /* 0x000eee000c1e1b00 */
[----:B----4-:R-:W-:-:S02]  /*06e0*/  DADD R26, R2, R26 ;  /* 0x00000000021a7229 */ /* 0x010fc4000000001a */
[----:B------:R-:W4:Y:S06]  /*06f0*/  LDG.E.64 R2, desc[UR4][R6.64+0x68] ;  /* 0x0000680406027981 */ /* 0x000f2c000c1e1b00 */
[----:B------:R-:W-:Y:S01]  /*0700*/  DADD R26, R26, R16 ;  /* 0x000000001a1a7229 */ /* 0x000fe20000000010 */
[----:B------:R-:W2:Y:S07]  /*0710*/  LDG.E.64 R16, desc[UR4][R6.64+0x70] ;  /* 0x0000700406107981 */ /* 0x000eae000c1e1b00 */
        /* <DEDUP_REMOVED lines=14> */
[----:B---3--:R-:W-:Y:S01]  /*0800*/  DADD R26, R26, R8 ;  /* 0x000000001a1a7229 */ /* 0x008fe20000000008 */
[----:B------:R-:W3:Y:S07]  /*0810*/  LDG.E.64 R8, desc[UR4][R6.64+0xb0] ;  /* 0x0000b00406087981 */ /* 0x000eee000c1e1b00 */
[----:B----4-:R-:W-:-:S08]  /*0820*/  DADD R2, R26, R2 ;  /* 0x000000001a027229 */ /* 0x010fd00000000002 */
[----:B--2---:R-:W-:-:S08]  /*0830*/  DADD R2, R2, R16 ;  /* 0x0000000002027229 */ /* 0x004fd00000000010 */
[----:B------:R-:W-:-:S08]  /*0840*/  DADD R2, R2, R14 ;  /* 0x0000000002027229 */ /* 0x000fd0000000000e */
[----:B------:R-:W-:-:S08]  /*0850*/  DADD R2, R2, R12 ;  /* 0x0000000002027229 */ /* 0x000fd0000000000c */
[----:B------:R-:W-:-:S08]  /*0860*/  DADD R2, R2, R10 ;  /* 0x0000000002027229 */ /* 0x000fd0000000000a */
[----:B------:R-:W-:-:S08]  /*0870*/  DADD R2, R2, R20 ;  /* 0x0000000002027229 */ /* 0x000fd00000000014 */
[----:B------:R-:W-:-:S08]  /*0880*/  DADD R2, R2, R24 ;  /* 0x0000000002027229 */ /* 0x000fd00000000018 */
[----:B------:R-:W-:-:S08]  /*0890*/  DADD R2, R2, R22 ;  /* 0x0000000002027229 */ /* 0x000fd00000000016 */
[----:B------:R-:W-:-:S08]  /*08a0*/  DADD R2, R2, R18 ;  /* 0x0000000002027229 */ /* 0x000fd00000000012 */
[----:B---3--:R-:W-:-:S08]  /*08b0*/  DADD R2, R2, R8 ;  /* 0x0000000002027229 */ /* 0x008fd00000000008 */
[----:B------:R-:W-:-:S06]  /*08c0*/  DADD R24, R2, R28 ;  /* 0x0000000002187229 */ /* 0x000fcc000000001c */
[----:B------:R-:W0:Y:S04]  /*08d0*/  MUFU.RSQ64H R3, R25 ;  /* 0x0000001900037308 */ /* 0x000e280000001c00 */
[----:B------:R-:W-:Y:S01]  /*08e0*/  VIADD R2, R25, 0xfcb00000 ;  /* 0xfcb0000019027836 */ /* 0x000fe20000000000 */
[----:B------:R-:W-:Y:S01]  /*08f0*/  MOV R8, 0x0 ;  /* 0x0000000000087802 */ /* 0x000fe20000000f00 */
[----:B------:R-:W-:-:S04]  /*0900*/  IMAD.MOV.U32 R9, RZ, RZ, 0x3fd80000 ;  /* 0x3fd80000ff097424 */ /* 0x000fc800078e00ff */
[----:B0-----:R-:W-:-:S08]  /*0910*/  DMUL R6, R2, R2 ;  /* 0x0000000202067228 */ /* 0x001fd00000000000 */
[----:B------:R-:W-:-:S08]  /*0920*/  DFMA R6, R24, -R6, 1 ;  /* 0x3ff000001806742b */ /* 0x000fd00000000806 */
[----:B------:R-:W-:Y:S02]  /*0930*/  DFMA R8, R6, R8, 0.5 ;  /* 0x3fe000000608742b */ /* 0x000fe40000000008 */
[----:B------:R-:W-:-:S08]  /*0940*/  DMUL R6, R2, R6 ;  /* 0x0000000602067228 */ /* 0x000fd00000000000 */
[----:B------:R-:W-:Y:S01]  /*0950*/  DFMA R8, R8, R6, R2 ;  /* 0x000000060808722b */ /* 0x000fe20000000002 */
[----:B------:R-:W-:-:S07]  /*0960*/  ISETP.GE.U32.AND P0, PT, R2, 0x7ca00000, PT ;  /* 0x7ca000000200780c */ /* 0x000fce0003f06070 */
[----:B------:R-:W-:Y:S02]  /*0970*/  DMUL R10, R24, R8 ;  /* 0x00000008180a7228 */ /* 0x000fe40000000000 */
[----:B------:R-:W-:Y:S01]  /*0980*/  IADD3 R7, PT, PT, R9, -0x100000, RZ ;  /* 0xfff0000009077810 */ /* 0x000fe20007ffe0ff */
[----:B------:R-:W-:-:S05]  /*0990*/  IMAD.MOV.U32 R6, RZ, RZ, R8 ;  /* 0x000000ffff067224 */ /* 0x000fca00078e0008 */
[----:B------:R-:W-:-:S08]  /*09a0*/  DFMA R12, R10, -R10, R24 ;  /* 0x8000000a0a0c722b */ /* 0x000fd00000000018 */
[----:B------:R-:W-:Y:S01]  /*09b0*/  DFMA R14, R12, R6, R10 ;  /* 0x000000060c0e722b */ /* 0x000fe2000000000a */
[----:B------:R-:W-:Y:S10]  /*09c0*/  @!P0 BRA `(.L_x_1) ;  /* 0x0000000000108947 */ /* 0x000ff40003800000 */
[----:B------:R-:W-:Y:S01]  /*09d0*/  MOV R6, R8 ;  /* 0x0000000800067202 */ /* 0x000fe20000000f00 */
[----:B------:R-:W-:Y:S01]  /*09e0*/  IMAD.MOV.U32 R9, RZ, RZ, R2 ;  /* 0x000000ffff097224 */ /* 0x000fe200078e0002 */
[----:B------:R-:W-:-:S07]  /*09f0*/  MOV R8, 0xa10 ;  /* 0x00000a1000087802 */ /* 0x000fce0000000f00 */
[----:B-----5:R-:W-:Y:S05]  /*0a00*/  CALL.REL.NOINC `($__internal_0_$__cuda_sm20_dsqrt_rn_f64_mediumpath_v1) ;  /* 0x0000000000107944 */ /* 0x020fea0003c00000 */
.L_x_1:
[----:B------:R-:W0:Y:S01]  /*0a10*/  LDC.64 R2, c[0x0][0x398] ;  /* 0x0000e600ff027b82 */ /* 0x000e220000000a00 */
[----:B-----5:R-:W-:-:S07]  /*0a20*/  DMUL R4, R4, R14 ;  /* 0x0000000e04047228 */ /* 0x020fce0000000000 */
[----:B0-----:R-:W-:Y:S01]  /*0a30*/  STG.E.64 desc[UR4][R2.64], R4 ;  /* 0x0000000402007986 */ /* 0x001fe2000c101b04 */
[----:B------:R-:W-:Y:S05]  /*0a40*/  EXIT ;  /* 0x000000000000794d */ /* 0x000fea0003800000 */
        .weak           $__internal_0_$__cuda_sm20_dsqrt_rn_f64_mediumpath_v1
        .type           $__internal_0_$__cuda_sm20_dsqrt_rn_f64_mediumpath_v1,@function
        .size           $__internal_0_$__cuda_sm20_dsqrt_rn_f64_mediumpath_v1,(.L_x_20 - $__internal_0_$__cuda_sm20_dsqrt_rn_f64_mediumpath_v1)
$__internal_0_$__cuda_sm20_dsqrt_rn_f64_mediumpath_v1:
[----:B------:R-:W-:-:S13]  /*0a50*/  ISETP.GE.U32.AND P0, PT, R9, -0x3400000, PT ;  /* 0xfcc000000900780c */ /* 0x000fda0003f06070 */
[----:B------:R-:W-:Y:S05]  /*0a60*/  @!P0 BRA `(.L_x_2) ;  /* 0x0000000000208947 */ /* 0x000fea0003800000 */
[----:B------:R-:W-:-:S10]  /*0a70*/  DFMA.RM R6, R12, R6, R10 ;  /* 0x000000060c06722b */ /* 0x000fd4000000400a */
[----:B------:R-:W-:-:S04]  /*0a80*/  IADD3 R10, P0, PT, R6, 0x1, RZ ;  /* 0x00000001060a7810 */ /* 0x000fc80007f1e0ff */
[----:B------:R-:W-:-:S06]  /*0a90*/  IADD3.X R11, PT, PT, RZ, R7, RZ, P0, !PT ;  /* 0x00000007ff0b7210 */ /* 0x000fcc00007fe4ff */
[----:B------:R-:W-:-:S08]  /*0aa0*/  DFMA.RP R24, -R6, R10, R24 ;  /* 0x0000000a0618722b */ /* 0x000fd00000008118 */
[----:B------:R-:W-:-:S06]  /*0ab0*/  DSETP.GT.AND P0, PT, R24, RZ, PT ;  /* 0x000000ff1800722a */ /* 0x000fcc0003f04000 */
[----:B------:R-:W-:Y:S02]  /*0ac0*/  FSEL R6, R10, R6, P0 ;  /* 0x000000060a067208 */ /* 0x000fe40000000000 */
[----:B------:R-:W-:Y:S01]  /*0ad0*/  FSEL R7, R11, R7, P0 ;  /* 0x000000070b077208 */ /* 0x000fe20000000000 */
[----:B------:R-:W-:Y:S06]  /*0ae0*/  BRA `(.L_x_3) ;  /* 0x0000000000647947 */ /* 0x000fec0003800000 */
.L_x_2:
[----:B------:R-:W-:-:S14]  /*0af0*/  DSETP.NE.AND P0, PT, R24, RZ, PT ;  /* 0x000000ff1800722a */ /* 0x000fdc0003f05000 */
[----:B------:R-:W-:Y:S05]  /*0b00*/  @!P0 BRA `(.L_x_4) ;  /* 0x0000000000588947 */ /* 0x000fea0003800000 */
[----:B------:R-:W-:-:S13]  /*0b10*/  ISETP.GE.AND P0, PT, R25, RZ, PT ;  /* 0x000000ff1900720c */ /* 0x000fda0003f06270 */
[----:B------:R-:W-:Y:S01]  /*0b20*/  @!P0 IMAD.MOV.U32 R6, RZ, RZ, 0x0 ;  /* 0x00000000ff068424 */ /* 0x000fe200078e00ff */
[----:B------:R-:W-:Y:S01]  /*0b30*/  @!P0 MOV R7, 0xfff80000 ;  /* 0xfff8000000078802 */ /* 0x000fe20000000f00 */
[----:B------:R-:W-:Y:S06]  /*0b40*/  @!P0 BRA `(.L_x_3) ;  /* 0x00000000004c8947 */ /* 0x000fec0003800000 */
[----:B------:R-:W-:-:S13]  /*0b50*/  ISETP.GT.AND P0, PT, R25, 0x7fefffff, PT ;  /* 0x7fefffff1900780c */ /* 0x000fda0003f04270 */
[----:B------:R-:W-:Y:S05]  /*0b60*/  @P0 BRA `(.L_x_4) ;  /* 0x0000000000400947 */ /* 0x000fea0003800000 */
[----:B------:R-:W-:Y:S01]  /*0b70*/  DMUL R24, R24, 8.11296384146066816958e+31 ;  /* 0x4690000018187828 */ /* 0x000fe20000000000 */
[----:B------:R-:W-:Y:S01]  /*0b80*/  IMAD.MOV.U32 R6, RZ, RZ, RZ ;  /* 0x000000ffff067224 */ /* 0x000fe200078e00ff */
[----:B------:R-:W-:Y:S01]  /*0b90*/  MOV R12, 0x0 ;  /* 0x00000000000c7802 */ /* 0x000fe20000000f00 */
[----:B------:R-:W-:-:S03]  /*0ba0*/  IMAD.MOV.U32 R13, RZ, RZ, 0x3fd80000 ;  /* 0x3fd80000ff0d7424 */ /* 0x000fc600078e00ff */
[----:B------:R-:W0:Y:S02]  /*0bb0*/  MUFU.RSQ64H R7, R25 ;  /* 0x0000001900077308 */ /* 0x000e240000001c00 */
[----:B0-----:R-:W-:-:S08]  /*0bc0*/  DMUL R10, R6, R6 ;  /* 0x00000006060a7228 */ /* 0x001fd00000000000 */
[----:B------:R-:W-:-:S08]  /*0bd0*/  DFMA R10, R24, -R10, 1 ;  /* 0x3ff00000180a742b */ /* 0x000fd0000000080a */
[----:B------:R-:W-:Y:S02]  /*0be0*/  DFMA R12, R10, R12, 0.5 ;  /* 0x3fe000000a0c742b */ /* 0x000fe4000000000c */
[----:B------:R-:W-:-:S08]  /*0bf0*/  DMUL R10, R6, R10 ;  /* 0x0000000a060a7228 */ /* 0x000fd00000000000 */
[----:B------:R-:W-:-:S08]  /*0c00*/  DFMA R10, R12, R10, R6 ;  /* 0x0000000a0c0a722b */ /* 0x000fd00000000006 */
[----:B------:R-:W-:Y:S02]  /*0c10*/  DMUL R6, R24, R10 ;  /* 0x0000000a18067228 */ /* 0x000fe40000000000 */
[----:B------:R-:W-:-:S06]  /*0c20*/  IADD3 R11, PT, PT, R11, -0x100000, RZ ;  /* 0xfff000000b0b7810 */ /* 0x000fcc0007ffe0ff */
[----:B------:R-:W-:-:S08]  /*0c30*/  DFMA R12, R6, -R6, R24 ;  /* 0x80000006060c722b */ /* 0x000fd00000000018 */
[----:B------:R-:W-:-:S10]  /*0c40*/  DFMA R6, R10, R12, R6 ;  /* 0x0000000c0a06722b */ /* 0x000fd40000000006 */
[----:B------:R-:W-:Y:S01]  /*0c50*/  VIADD R7, R7, 0xfcb00000 ;  /* 0xfcb0000007077836 */ /* 0x000fe20000000000 */
[----:B------:R-:W-:Y:S06]  /*0c60*/  BRA `(.L_x_3) ;  /* 0x0000000000047947 */ /* 0x000fec0003800000 */
.L_x_4:
[----:B------:R-:W-:-:S11]  /*0c70*/  DADD R6, R24, R24 ;  /* 0x0000000018067229 */ /* 0x000fd60000000018 */
.L_x_3:
[----:B------:R-:W-:Y:S01]  /*0c80*/  MOV R9, 0x0 ;  /* 0x0000000000097802 */ /* 0x000fe20000000f00 */
[----:B------:R-:W-:Y:S01]  /*0c90*/  IMAD.MOV.U32 R15, RZ, RZ, R7 ;  /* 0x000000ffff0f7224 */ /* 0x000fe200078e0007 */
[----:B------:R-:W-:Y:S02]  /*0ca0*/  MOV R14, R6 ;  /* 0x00000006000e7202 */ /* 0x000fe40000000f00 */
[----:B------:R-:W-:Y:S05]  /*0cb0*/  RET.REL.NODEC R8 `(_Z19euclidianDotProductPdS_S_S_) ;  /* 0xfffffff008d07950 */ /* 0x000fea0003c3ffff */
.L_x_5:
[----:B------:R-:W-:-:S00]  /*0cc0*/  BRA `(.L_x_5) ;  /* 0xfffffffc00fc7947 */ /* 0x000fc0000383ffff */
[----:B------:R-:W-:-:S00]  /*0cd0*/  NOP ;  /* 0x0000000000007918 */ /* 0x000fc00000000000 */
        /* <DEDUP_REMOVED lines=10> */
.L_x_20:


//--------------------- .text._Z10dotProductPdS_S_S_ --------------------------
	.section	.text._Z10dotProductPdS_S_S_,"ax",@progbits
	.align	128
        .global         _Z10dotProductPdS_S_S_
        .type           _Z10dotProductPdS_S_S_,@function
        .size           _Z10dotProductPdS_S_S_,(.L_x_24 - _Z10dotProductPdS_S_S_)
        .other          _Z10dotProductPdS_S_S_,@"STO_CUDA_ENTRY STV_DEFAULT"
_Z10dotProductPdS_S_S_:
.text._Z10dotProductPdS_S_S_:
[----:B------:R-:W-:Y:S01]  /*0000*/  LDC R1, c[0x0][0x37c] ;  /* 0x0000df00ff017b82 */ /* 0x000fe20000000800 */
[----:B------:R-:W0:Y:S07]  /*0010*/  S2R R15, SR_CTAID.X ;  /* 0x00000000000f7919 */ /* 0x000e2e0000002500 */
[----:B------:R-:W1:Y:S01]  /*0020*/  LDC.64 R6, c[0x0][0x380] ;  /* 0x0000e000ff067b82 */ /* 0x000e620000000a00 */
[----:B------:R-:W0:Y:S01]  /*0030*/  LDCU UR6, c[0x0][0x360] ;  /* 0x00006c00ff0677ac */ /* 0x000e220008000800 */
[----:B------:R-:W0:Y:S01]  /*0040*/  S2R R0, SR_TID.X ;  /* 0x0000000000007919 */ /* 0x000e220000002100 */
[----:B------:R-:W2:Y:S05]  /*0050*/  LDCU.64 UR4, c[0x0][0x358] ;  /* 0x00006b00ff0477ac */ /* 0x000eaa0008000a00 */
[----:B------:R-:W3:Y:S08]  /*0060*/  LDC.64 R8, c[0x0][0x388] ;  /* 0x0000e200ff087b82 */ /* 0x000ef00000000a00 */
[----:B------:R-:W4:Y:S01]  /*0070*/  LDC.64 R12, c[0x0][0x390] ;  /* 0x0000e400ff0c7b82 */ /* 0x000f220000000a00 */
[----:B0-----:R-:W-:-:S04]  /*0080*/  IMAD R15, R15, UR6, R0 ;  /* 0x000000060f0f7c24 */ /* 0x001fc8000f8e0200 */
[----:B-1----:R-:W-:-:S04]  /*0090*/  IMAD.WIDE R6, R15, 0x8, R6 ;  /* 0x000000080f067825 */ /* 0x002fc800078e0206 */
[C---:B---3--:R-:W-:Y:S02]  /*00a0*/  IMAD.WIDE R8, R15.reuse, 0x8, R8 ;  /* 0x000000080f087825 */ /* 0x048fe400078e0208 */
[----:B--2---:R-:W2:Y:S04]  /*00b0*/  LDG.E.64 R6, desc[UR4][R6.64] ;  /* 0x0000000406067981 */ /* 0x004ea8000c1e1b00 */
[----:B------:R-:W2:Y:S01]  /*00c0*/  LDG.E.64 R8, desc[UR4][R8.64] ;  /* 0x0000000408087981 */ /* 0x000ea2000c1e1b00 */
[----:B------:R-:W0:Y:S01]  /*00d0*/  LDC.64 R2, c[0x0][0x398] ;  /* 0x0000e600ff027b82 */ /* 0x000e220000000a00 */
[----:B----4-:R-:W-:-:S07]  /*00e0*/  IMAD.WIDE R12, R15, 0x8, R12 ;  /* 0x000000080f0c7825 */ /* 0x010fce00078e020c */
[----:B------:R-:W1:Y:S01]  /*00f0*/  LDC.64 R4, c[0x0][0x390] ;  /* 0x0000e400ff047b82 */ /* 0x000e620000000a00 */
[----:B--2---:R-:W-:-:S07]  /*0100*/  DMUL R10, R6, R8 ;  /* 0x00000008060a7228 */ /* 0x004fce0000000000 */
[----:B------:R2:W-:Y:S04]  /*0110*/  STG.E.64 desc[UR4][R12.64], R10 ;  /* 0x0000000a0c007986 */ /* 0x0005e8000c101b04 */
[----:B0-----:R-:W-:Y:S04]  /*0120*/  STG.E.64 desc[UR4][R2.64], RZ ;  /* 0x000000ff02007986 */ /* 0x001fe8000c101b04 */
[----:B-1----:R-:W3:Y:S02]  /*0130*/  LDG.E.64 R14, desc[UR4][R4.64] ;  /* 0x00000004040e7981 */ /* 0x002ee4000c1e1b00 */
[----:B---3--:R-:W-:-:S07]  /*0140*/  DADD R14, RZ, R14 ;  /* 0x00000000ff0e7229 */ /* 0x008fce000000000e */
[----:B------:R0:W-:Y:S04]  /*0150*/  STG.E.64 desc[UR4][R2.64], R14 ;  /* 0x0000000e02007986 */ /* 0x0001e8000c101b04 */
[----:B------:R-:W3:Y:S02]  /*0160*/  LDG.E.64 R6, desc[UR4][R4.64+0x8] ;  /* 0x0000080404067981 */ /* 0x000ee4000c1e1b00 */
[----:B---3--:R-:W-:-:S07]  /*0170*/  DADD R6, R14, R6 ;  /* 0x000000000e067229 */ /* 0x008fce0000000006 */
[----:B------:R1:W-:Y:S04]  /*0180*/  STG.E.64 desc[UR4][R2.64], R6 ;  /* 0x0000000602007986 */ /* 0x0003e8000c101b04 */
[----:B------:R-:W3:Y:S02]  /*0190*/  LDG.E.64 R8, desc[UR4][R4.64+0x10] ;  /* 0x0000100404087981 */ /* 0x000ee4000c1e1b00 */
[----:B---3--:R-:W-:-:S07]  /*01a0*/  DADD R8, R6, R8 ;  /* 0x0000000006087229 */ /* 0x008fce0000000008 */
[----:B------:R3:W-:Y:S04]  /*01b0*/  STG.E.64 desc[UR4][R2.64], R8 ;  /* 0x0000000802007986 */ /* 0x0007e8000c101b04 */
[----:B--2---:R-:W2:Y:S02]  /*01c0*/  LDG.E.64 R10, desc[UR4][R4.64+0x18] ;  /* 0x00001804040a7981 */ /* 0x004ea4000c1e1b00 */
[----:B--2---:R-:W-:-:S07]  /*01d0*/  DADD R10, R8, R10 ;  /* 0x00000000080a7229 */ /* 0x004fce000000000a */
[----:B------:R2:W-:Y:S04]  /*01e0*/  STG.E.64 desc[UR4][R2.64], R10 ;  /* 0x0000000a02007986 */ /* 0x0005e8000c101b04 */
[----:B------:R-:W4:Y:S02]  /*01f0*/  LDG.E.64 R12, desc[UR4][R4.64+0x20] ;  /* 0x00002004040c7981 */ /* 0x000f24000c1e1b00 */
[----:B----4-:R-:W-:-:S07]  /*0200*/  DADD R12, R10, R12 ;  /* 0x000000000a0c7229 */ /* 0x010fce000000000c */
[----:B------:R4:W-:Y:S04]  /*0210*/  STG.E.64 desc[UR4][R2.64], R12 ;  /* 0x0000000c02007986 */ /* 0x0009e8000c101b04 */
[----:B0-----:R-:W5:Y:S02]  /*0220*/  LDG.E.64 R14, desc[UR4][R4.64+0x28] ;  /* 0x00002804040e7981 */ /* 0x001f64000c1e1b00 */
[----:B-----5:R-:W-:-:S07]  /*0230*/  DADD R14, R12, R14 ;  /* 0x000000000c0e7229 */ /* 0x020fce000000000e */
[----:B------:R0:W-:Y:S04]  /*0240*/  STG.E.64 desc[UR4][R2.64], R14 ;  /* 0x0000000e02007986 */ /* 0x0001e8000c101b04 */
[----:B-1----:R-:W5:Y:S02]  /*0250*/  LDG.E.64 R6, desc[UR4][R4.64+0x30] ;  /* 0x0000300404067981 */ /* 0x002f64000c1e1b00 */
[----:B-----5:R-:W-:-:S07]  /*0260*/  DADD R6, R14, R6 ;  /* 0x000000000e067229 */ /* 0x020fce0000000006 */
[----:B------:R1:W-:Y:S04]  /*0270*/  STG.E.64 desc[UR4][R2.64], R6 ;  /* 0x0000000602007986 */ /* 0x0003e8000c101b04 */
[----:B---3--:R-:W3:Y:S02]  /*0280*/  LDG.E.64 R8, desc[UR4][R4.64+0x38] ;  /* 0x0000380404087981 */ /* 0x008ee4000c1e1b00 */
[----:B---3--:R-:W-:-:S07]  /*0290*/  DADD R8, R6, R8 ;  /* 0x0000000006087229 */ /* 0x008fce0000000008 */
[----:B------:R3:W-:Y:S04]  /*02a0*/  STG.E.64 desc[UR4][R2.64], R8 ;  /* 0x0000000802007986 */ /* 0x0007e8000c101b04 */
[----:B--2---:R-:W2:Y:S02]  /*02b0*/  LDG.E.64 R10, desc[UR4][R4.64+0x40] ;  /* 0x00004004040a7981 */ /* 0x004ea4000c1e1b00 */
[----:B--2---:R-:W-:-:S07]  /*02c0*/  DADD R10, R8, R10 ;  /* 0x00000000080a7229 */ /* 0x004fce000000000a */
[----:B------:R2:W-:Y:S04]  /*02d0*/  STG.E.64 desc[UR4][R2.64], R10 ;  /* 0x0000000a02007986 */ /* 0x0005e8000c101b04 */
[----:B----4-:R-:W4:Y:S02]  /*02e0*/  LDG.E.64 R12, desc[UR4][R4.64+0x48] ;  /* 0x00004804040c7981 */ /* 0x010f24000c1e1b00 */
        /* <DEDUP_REMOVED lines=31> */
[----:B------:R-:W-:Y:S04]  /*04e0*/  STG.E.64 desc[UR4][R2.64], R12 ;  /* 0x0000000c02007986 */ /* 0x000fe8000c101b04 */
[----:B0-----:R-:W4:Y:S02]  /*04f0*/  LDG.E.64 R14, desc[UR4][R4.64+0xa0] ;  /* 0x0000a004040e7981 */ /* 0x001f24000c1e1b00 */
[----:B----4-:R-:W-:-:S07]  /*0500*/  DADD R14, R12, R14 ;  /* 0x000000000c0e7229 */ /* 0x010fce000000000e */
[----:B------:R-:W-:Y:S04]  /*0510*/  STG.E.64 desc[UR4][R2.64], R14 ;  /* 0x0000000e02007986 */ /* 0x000fe8000c101b04 */
[----:B-1----:R-:W4:Y:S02]  /*0520*/  LDG.E.64 R6, desc[UR4][R4.64+0xa8] ;  /* 0x0000a80404067981 */ /* 0x002f24000c1e1b00 */
[----:B----4-:R-:W-:-:S07]  /*0530*/  DADD R6, R14, R6 ;  /* 0x000000000e067229 */ /* 0x010fce0000000006 */
[----:B------:R-:W-:Y:S04]  /*0540*/  STG.E.64 desc[UR4][R2.64], R6 ;  /* 0x0000000602007986 */ /* 0x000fe8000c101b04 */
[----:B---3--:R-:W3:Y:S02]  /*0550*/  LDG.E.64 R8, desc[UR4][R4.64+0xb0] ;  /* 0x0000b00404087981 */ /* 0x008ee4000c1e1b00 */
[----:B---3--:R-:W-:-:S07]  /*0560*/  DADD R8, R6, R8 ;  /* 0x0000000006087229 */ /* 0x008fce0000000008 */
[----:B------:R-:W-:Y:S04]  /*0570*/  STG.E.64 desc[UR4][R2.64], R8 ;  /* 0x0000000802007986 */ /* 0x000fe8000c101b04 */
[----:B--2---:R-:W2:Y:S02]  /*0580*/  LDG.E.64 R10, desc[UR4][R4.64+0xb8] ;  /* 0x0000b804040a7981 */ /* 0x004ea4000c1e1b00 */
[----:B--2---:R-:W-:-:S07]  /*0590*/  DADD R10, R8, R10 ;  /* 0x00000000080a7229 */ /* 0x004fce000000000a */
[----:B------:R-:W-:Y:S01]  /*05a0*/  STG.E.64 desc[UR4][R2.64], R10 ;  /* 0x0000000a02007986 */ /* 0x000fe2000c101b04 */
[----:B------:R-:W-:Y:S05]  /*05b0*/  EXIT ;  /* 0x000000000000794d */ /* 0x000fea0003800000 */
.L_x_6:
        /* <DEDUP_REMOVED lines=12> */
.L_x_24:


//--------------------- .text._Z17manhattanDistancePdS_S_S_ --------------------------
	.section	.text._Z17manhattanDistancePdS_S_S_,"ax",@progbits
	.align	128
        .global         _Z17manhattanDistancePdS_S_S_
        .type           _Z17manhattanDistancePdS_S_S_,@function
        .size           _Z17manhattanDistancePdS_S_S_,(.L_x_25 - _Z17manhattanDistancePdS_S_S_)
        .other          _Z17manhattanDistancePdS_S_S_,@"STO_CUDA_ENTRY STV_DEFAULT"
_Z17manhattanDistancePdS_S_S_:
.text._Z17manhattanDistancePdS_S_S_:
[----:B------:R-:W-:Y:S01]  /*0000*/  LDC R1, c[0x0][0x37c] ;  /* 0x0000df00ff017b82 */ /* 0x000fe20000000800 */
[----:B------:R-:W0:Y:S07]  /*0010*/  S2R R15, SR_CTAID.X ;  /* 0x00000000000f7919 */ /* 0x000e2e0000002500 */
[----:B------:R-:W1:Y:S01]  /*0020*/  LDC.64 R6, c[0x0][0x380] ;  /* 0x0000e000ff067b82 */ /* 0x000e620000000a00 */
[----:B------:R-:W0:Y:S01]  /*0030*/  LDCU UR6, c[0x0][0x360] ;  /* 0x00006c00ff0677ac */ /* 0x000e220008000800 */
[----:B------:R-:W0:Y:S01]  /*0040*/  S2R R0, SR_TID.X ;  /* 0x0000000000007919 */ /* 0x000e220000002100 */
[----:B------:R-:W2:Y:S05]  /*0050*/  LDCU.64 UR4, c[0x0][0x358] ;  /* 0x00006b00ff0477ac */ /* 0x000eaa0008000a00 */
[----:B------:R-:W3:Y:S08]  /*0060*/  LDC.64 R8, c[0x0][0x388] ;  /* 0x0000e200ff087b82 */ /* 0x000ef00000000a00 */
[----:B------:R-:W2:Y:S08]  /*0070*/  LDC.64 R2, c[0x0][0x390] ;  /* 0x0000e400ff027b82 */ /* 0x000eb00000000a00 */
[----:B------:R-:W4:Y:S01]  /*0080*/  LDC.64 R12, c[0x0][0x398] ;  /* 0x0000e600ff0c7b82 */ /* 0x000f220000000a00 */
[----:B0-----:R-:W-:-:S04]  /*0090*/  IMAD R15, R15, UR6, R0 ;  /* 0x000000060f0f7c24 */ /* 0x001fc8000f8e0200 */
[C---:B-1----:R-:W-:Y:S01]  /*00a0*/  IMAD.WIDE R6, R15.reuse, 0x8, R6 ;  /* 0x000000080f067825 */ /* 0x042fe200078e0206 */
[----:B--2---:R-:W-:Y:S03]  /*00b0*/  STG.E.64 desc[UR4][R2.64], RZ ;  /* 0x000000ff02007986 */ /* 0x004fe6000c101b04 */
[----:B---3--:R-:W-:Y:S02]  /*00c0*/  IMAD.WIDE R8, R15, 0x8, R8 ;  /* 0x000000080f087825 */ /* 0x008fe400078e0208 */
[----:B------:R-:W2:Y:S04]  /*00d0*/  LDG.E.64 R6, desc[UR4][R6.64] ;  /* 0x0000000406067981 */ /* 0x000ea8000c1e1b00 */
[----:B------:R-:W2:Y:S01]  /*00e0*/  LDG.E.64 R8, desc[UR4][R8.64] ;  /* 0x0000000408087981 */ /* 0x000ea2000c1e1b00 */
[----:B------:R-:W0:Y:S01]  /*00f0*/  LDC.64 R4, c[0x0][0x398] ;  /* 0x0000e600ff047b82 */ /* 0x000e220000000a00 */
[----:B--2---:R-:W-:-:S08]  /*0100*/  DADD R10, R6, -R8 ;  /* 0x00000000060a7229 */ /* 0x004fd00000000808 */
[----:B------:R-:W-:Y:S01]  /*0110*/  DADD R16, -RZ, |R10| ;  /* 0x00000000ff107229 */ /* 0x000fe2000000050a */
[----:B----4-:R-:W-:-:S06]  /*0120*/  IMAD.WIDE R10, R15, 0x8, R12 ;  /* 0x000000080f0a7825 */ /* 0x010fcc00078e020c */
[----:B------:R1:W-:Y:S04]  /*0130*/  STG.E.64 desc[UR4][R10.64], R16 ;  /* 0x000000100a007986 */ /* 0x0003e8000c101b04 */
[----:B------:R-:W2:Y:S04]  /*0140*/  LDG.E.64 R12, desc[UR4][R2.64] ;  /* 0x00000004020c7981 */ /* 0x000ea8000c1e1b00 */
[----:B0-----:R-:W2:Y:S02]  /*0150*/  LDG.E.64 R14, desc[UR4][R4.64] ;  /* 0x00000004040e7981 */ /* 0x001ea4000c1e1b00 */
[----:B--2---:R-:W-:-:S07]  /*0160*/  DADD R12, R12, R14 ;  /* 0x000000000c0c7229 */ /* 0x004fce000000000e */
[----:B------:R0:W-:Y:S04]  /*0170*/  STG.E.64 desc[UR4][R2.64], R12 ;  /* 0x0000000c02007986 */ /* 0x0001e8000c101b04 */
[----:B------:R-:W2:Y:S02]  /*0180*/  LDG.E.64 R6, desc[UR4][R4.64+0x8] ;  /* 0x0000080404067981 */ /* 0x000ea4000c1e1b00 */
[----:B--2---:R-:W-:-:S07]  /*0190*/  DADD R6, R12, R6 ;  /* 0x000000000c067229 */ /* 0x004fce0000000006 */
[----:B------:R2:W-:Y:S04]  /*01a0*/  STG.E.64 desc[UR4][R2.64], R6 ;  /* 0x0000000602007986 */ /* 0x0005e8000c101b04 */
[----:B------:R-:W3:Y:S02]  /*01b0*/  LDG.E.64 R8, desc[UR4][R4.64+0x10] ;  /* 0x0000100404087981 */ /* 0x000ee4000c1e1b00 */
[----:B---3--:R-:W-:-:S07]  /*01c0*/  DADD R8, R6, R8 ;  /* 0x0000000006087229 */ /* 0x008fce0000000008 */
[----:B------:R3:W-:Y:S04]  /*01d0*/  STG.E.64 desc[UR4][R2.64], R8 ;  /* 0x0000000802007986 */ /* 0x0007e8000c101b04 */
[----:B-1----:R-:W4:Y:S02]  /*01e0*/  LDG.E.64 R10, desc[UR4][R4.64+0x18] ;  /* 0x00001804040a7981 */ /* 0x002f24000c1e1b00 */
[----:B----4-:R-:W-:-:S07]  /*01f0*/  DADD R10, R8, R10 ;  /* 0x00000000080a7229 */ /* 0x010fce000000000a */
[----:B------:R1:W-:Y:S04]  /*0200*/  STG.E.64 desc[UR4][R2.64], R10 ;  /* 0x0000000a02007986 */ /* 0x0003e8000c101b04 */
[----:B------:R-:W4:Y:S02]  /*0210*/  LDG.E.64 R14, desc[UR4][R4.64+0x20] ;  /* 0x00002004040e7981 */ /* 0x000f24000c1e1b00 */
[----:B----4-:R-:W-:-:S07]  /*0220*/  DADD R14, R10, R14 ;  /* 0x000000000a0e7229 */ /* 0x010fce000000000e */
[----:B------:R4:W-:Y:S04]  /*0230*/  STG.E.64 desc[UR4][R2.64], R14 ;  /* 0x0000000e02007986 */ /* 0x0009e8000c101b04 */
[----:B0-----:R-:W5:Y:S02]  /*0240*/  LDG.E.64 R12, desc[UR4][R4.64+0x28] ;  /* 0x00002804040c7981 */ /* 0x001f64000c1e1b00 */
[----:B-----5:R-:W-:-:S07]  /*0250*/  DADD R12, R14, R12 ;  /* 0x000000000e0c7229 */ /* 0x020fce000000000c */
[----:B------:R0:W-:Y:S04]  /*0260*/  STG.E.64 desc[UR4][R2.64], R12 ;  /* 0x0000000c02007986 */ /* 0x0001e8000c101b04 */
[----:B--2---:R-:W2:Y:S02]  /*0270*/  LDG.E.64 R6, desc[UR4][R4.64+0x30] ;  /* 0x0000300404067981 */ /* 0x004ea4000c1e1b00 */
[----:B--2---:R-:W-:-:S07]  /*0280*/  DADD R6, R12, R6 ;  /* 0x000000000c067229 */ /* 0x004fce0000000006 */
[----:B------:R2:W-:Y:S04]  /*0290*/  STG.E.64 desc[UR4][R2.64], R6 ;  /* 0x0000000602007986 */ /* 0x0005e8000c101b04 */
[----:B---3--:R-:W3:Y:S02]  /*02a0*/  LDG.E.64 R8, desc[UR4][R4.64+0x38] ;  /* 0x0000380404087981 */ /* 0x008ee4000c1e1b00 */
[----:B---3--:R-:W-:-:S07]  /*02b0*/  DADD R8, R6, R8 ;  /* 0x0000000006087229 */ /* 0x008fce0000000008 */
[----:B------:R3:W-:Y:S04]  /*02c0*/  STG.E.64 desc[UR4][R2.64], R8 ;  /* 0x0000000802007986 */ /* 0x0007e8000c101b04 */
[----:B-1----:R-:W5:Y:S02]  /*02d0*/  LDG.E.64 R10, desc[UR4][R4.64+0x40] ;  /* 0x00004004040a7981 */ /* 0x002f64000c1e1b00 */
[----:B-----5:R-:W-:-:S07]  /*02e0*/  DADD R10, R8, R10 ;  /* 0x00000000080a7229 */ /* 0x020fce000000000a */
[----:B------:R1:W-:Y:S04]  /*02f0*/  STG.E.64 desc[UR4][R2.64], R10 ;  /* 0x0000000a02007986 */ /* 0x0003e8000c101b04 */
[----:B----4-:R-:W4:Y:S02]  /*0300*/  LDG.E.64 R14, desc[UR4][R4.64+0x48] ;  /* 0x00004804040e7981 */ /* 0x010f24000c1e1b00 */
        /* <DEDUP_REMOVED lines=31> */
[----:B------:R-:W-:Y:S04]  /*0500*/  STG.E.64 desc[UR4][R2.64], R14 ;  /* 0x0000000e02007986 */ /* 0x000fe8000c101b04 */
[----:B0-----:R-:W4:Y:S02]  /*0510*/  LDG.E.64 R12, desc[UR4][R4.64+0xa0] ;  /* 0x0000a004040c7981 */ /* 0x001f24000c1e1b00 */
[----:B----4-:R-:W-:-:S07]  /*0520*/  DADD R12, R14, R12 ;  /* 0x000000000e0c7229 */ /* 0x010fce000000000c */
[----:B------:R-:W-:Y:S04]  /*0530*/  STG.E.64 desc[UR4][R2.64], R12 ;  /* 0x0000000c02007986 */ /* 0x000fe8000c101b04 */
[----:B--2---:R-:W2:Y:S02]  /*0540*/  LDG.E.64 R6, desc[UR4][R4.64+0xa8] ;  /* 0x0000a80404067981 */ /* 0x004ea4000c1e1b00 */
[----:B--2---:R-:W-:-:S07]  /*0550*/  DADD R6, R12, R6 ;  /* 0x000000000c067229 */ /* 0x004fce0000000006 */
[----:B------:R-:W-:Y:S04]  /*0560*/  STG.E.64 desc[UR4][R2.64], R6 ;  /* 0x0000000602007986 */ /* 0x000fe8000c101b04 */
[----:B---3--:R-:W2:Y:S02]  /*0570*/  LDG.E.64 R8, desc[UR4][R4.64+0xb0] ;  /* 0x0000b00404087981 */ /* 0x008ea4000c1e1b00 */
[----:B--2---:R-:W-:-:S07]  /*0580*/  DADD R8, R6, R8 ;  /* 0x0000000006087229 */ /* 0x004fce0000000008 */
[----:B------:R-:W-:Y:S04]  /*0590*/  STG.E.64 desc[UR4][R2.64], R8 ;  /* 0x0000000802007986 */ /* 0x000fe8000c101b04 */
[----:B-1----:R-:W2:Y:S02]  /*05a0*/  LDG.E.64 R10, desc[UR4][R4.64+0xb8] ;  /* 0x0000b804040a7981 */ /* 0x002ea4000c1e1b00 */
[----:B--2---:R-:W-:-:S07]  /*05b0*/  DADD R10, R8, R10 ;  /* 0x00000000080a7229 */ /* 0x004fce000000000a */
[----:B------:R-:W-:Y:S01]  /*05c0*/  STG.E.64 desc[UR4][R2.64], R10 ;  /* 0x0000000a02007986 */ /* 0x000fe2000c101b04 */
[----:B------:R-:W-:Y:S05]  /*05d0*/  EXIT ;  /* 0x000000000000794d */ /* 0x000fea0003800000 */
.L_x_7:
        /* <DEDUP_REMOVED lines=10> */
.L_x_25:


//--------------------- .text._Z17euclidianDistancePdS_S_S_ --------------------------
	.section	.text._Z17euclidianDistancePdS_S_S_,"ax",@progbits
	.align	128
        .global         _Z17euclidianDistancePdS_S_S_
        .type           _Z17euclidianDistancePdS_S_S_,@function
        .size           _Z17euclidianDistancePdS_S_S_,(.L_x_22 - _Z17euclidianDistancePdS_S_S_)
        .other          _Z17euclidianDistancePdS_S_S_,@"STO_CUDA_ENTRY STV_DEFAULT"
_Z17euclidianDistancePdS_S_S_:
.text._Z17euclidianDistancePdS_S_S_:
[----:B------:R-:W-:Y:S01]  /*0000*/  LDC R1, c[0x0][0x37c] ;  /* 0x0000df00ff017b82 */ /* 0x000fe20000000800 */
[----:B------:R-:W0:Y:S07]  /*0010*/  S2R R0, SR_CTAID.X ;  /* 0x0000000000007919 */ /* 0x000e2e0000002500 */
[----:B------:R-:W1:Y:S01]  /*0020*/  LDC.64 R8, c[0x0][0x388] ;  /* 0x0000e200ff087b82 */ /* 0x000e620000000a00 */
[----:B------:R-:W0:Y:S01]  /*0030*/  LDCU UR6, c[0x0][0x360] ;  /* 0x00006c00ff0677ac */ /* 0x000e220008000800 */
[----:B------:R-:W0:Y:S01]  /*0040*/  S2R R3, SR_TID.X ;  /* 0x0000000000037919 */ /* 0x000e220000002100 */
[----:B------:R-:W2:Y:S05]  /*0050*/  LDCU.64 UR4, c[0x0][0x358] ;  /* 0x00006b00ff0477ac */ /* 0x000eaa0008000a00 */
[----:B------:R-:W3:Y:S08]  /*0060*/  LDC.64 R6, c[0x0][0x380] ;  /* 0x0000e000ff067b82 */ /* 0x000ef00000000a00 */
[----:B------:R-:W2:Y:S01]  /*0070*/  LDC.64 R4, c[0x0][0x390] ;  /* 0x0000e400ff047b82 */ /* 0x000ea20000000a00 */
[----:B0-----:R-:W-:-:S04]  /*0080*/  IMAD R0, R0, UR6, R3 ;  /* 0x0000000600007c24 */ /* 0x001fc8000f8e0203 */
[C---:B-1----:R-:W-:Y:S01]  /*0090*/  IMAD.WIDE R8, R0.reuse, 0x8, R8 ;  /* 0x0000000800087825 */ /* 0x042fe200078e0208 */
[----:B--2---:R0:W-:Y:S03]  /*00a0*/  STG.E.64 desc[UR4][R4.64], RZ ;  /* 0x000000ff04007986 */ /* 0x0041e6000c101b04 */
[----:B---3--:R-:W-:Y:S02]  /*00b0*/  IMAD.WIDE R6, R0, 0x8, R6 ;  /* 0x0000000800067825 */ /* 0x008fe400078e0206 */
[----:B------:R-:W2:Y:S04]  /*00c0*/  LDG.E.64 R8, desc[UR4][R8.64] ;  /* 0x0000000408087981 */ /* 0x000ea8000c1e1b00 */
[----:B------:R-:W2:Y:S01]  /*00d0*/  LDG.E.64 R2, desc[UR4][R6.64] ;  /* 0x0000000406027981 */ /* 0x000ea2000c1e1b00 */
[----:B------:R-:W-:Y:S01]  /*00e0*/  BSSY.RECONVERGENT B0, `(.L_x_8) ;  /* 0x0000004000007945 */ /* 0x000fe20003800200 */
[----:B------:R-:W-:Y:S01]  /*00f0*/  MOV R10, 0x120 ;  /* 0x00000120000a7802 */ /* 0x000fe20000000f00 */
[----:B0-2---:R-:W-:-:S11]  /*0100*/  DADD R2, R2, -R8 ;  /* 0x0000000002027229 */ /* 0x005fd60000000808 */
[----:B------:R-:W-:Y:S05]  /*0110*/  CALL.REL.NOINC `($_Z17euclidianDistancePdS_S_S_$__internal_accurate_pow) ;  /* 0x00000008007c7944 */ /* 0x000fea0003c00000 */
[----:B------:R-:W-:Y:S05]  /*0120*/  BSYNC.RECONVERGENT B0 ;  /* 0x0000000000007941 */ /* 0x000fea0003800200 */
.L_x_8:
[C---:B------:R-:W-:Y:S01]  /*0130*/  DADD R8, R2.reuse, 2 ;  /* 0x4000000002087429 */ /* 0x040fe20000000000 */
[----:B------:R-:W0:Y:S01]  /*0140*/  LDC.64 R10, c[0x0][0x398] ;  /* 0x0000e600ff0a7b82 */ /* 0x000e220000000a00 */
[C---:B------:R-:W-:Y:S01]  /*0150*/  DSETP.NEU.AND P1, PT, R2.reuse, RZ, PT ;  /* 0x000000ff0200722a */ /* 0x040fe20003f2d000 */
[----:B------:R-:W-:Y:S01]  /*0160*/  BSSY.RECONVERGENT B0, `(.L_x_9) ;  /* 0x0000010000007945 */ /* 0x000fe20003800200 */
[----:B------:R-:W-:-:S05]  /*0170*/  DSETP.NEU.AND P0, PT, R2, 1, PT ;  /* 0x3ff000000200742a */ /* 0x000fca0003f0d000 */
[----:B------:R-:W1:Y:S01]  /*0180*/  LDC.64 R4, c[0x0][0x390] ;  /* 0x0000e400ff047b82 */ /* 0x000e620000000a00 */
[----:B------:R-:W-:Y:S01]  /*0190*/  LOP3.LUT R8, R9, 0x7ff00000, RZ, 0xc0, !PT ;  /* 0x7ff0000009087812 */ /* 0x000fe200078ec0ff */
[----:B------:R-:W-:-:S03]  /*01a0*/  IMAD.MOV.U32 R9, RZ, RZ, R13 ;  /* 0x000000ffff097224 */ /* 0x000fc600078e000d */
[----:B------:R-:W-:Y:S01]  /*01b0*/  ISETP.NE.AND P2, PT, R8, 0x7ff00000, PT ;  /* 0x7ff000000800780c */ /* 0x000fe20003f45270 */
[----:B------:R-:W-:Y:S01]  /*01c0*/  IMAD.MOV.U32 R8, RZ, RZ, R12 ;  /* 0x000000ffff087224 */ /* 0x000fe200078e000c */
[----:B------:R-:W-:Y:S01]  /*01d0*/  @!P1 CS2R R8, SRZ ;  /* 0x0000000000089805 */ /* 0x000fe2000001ff00 */
[----:B------:R-:W2:Y:S10]  /*01e0*/  LDC.64 R6, c[0x0][0x398] ;  /* 0x0000e600ff067b82 */ /* 0x000eb40000000a00 */
[----:B------:R-:W-:Y:S05]  /*01f0*/  @P2 BRA `(.L_x_10) ;  /* 0x0000000000182947 */ /* 0x000fea0003800000 */
[----:B------:R-:W-:-:S14]  /*0200*/  DSETP.NAN.AND P1, PT, R2, R2, PT ;  /* 0x000000020200722a */ /* 0x000fdc0003f28000 */
[----:B------:R-:W-:Y:S01]  /*0210*/  @P1 DADD R8, R2, 2 ;  /* 0x4000000002081429 */ /* 0x000fe20000000000 */
[----:B------:R-:W-:Y:S10]  /*0220*/  @P1 BRA `(.L_x_10) ;  /* 0x00000000000c1947 */ /* 0x000ff40003800000 */
[----:B------:R-:W-:-:S14]  /*0230*/  DSETP.NEU.AND P1, PT, |R2|, +INF , PT ;  /* 0x7ff000000200742a */ /* 0x000fdc0003f2d200 */
[----:B------:R-:W-:Y:S02]  /*0240*/  @!P1 IMAD.MOV.U32 R8, RZ, RZ, 0x0 ;  /* 0x00000000ff089424 */ /* 0x000fe400078e00ff */
[----:B------:R-:W-:-:S07]  /*0250*/  @!P1 IMAD.MOV.U32 R9, RZ, RZ, 0x7ff00000 ;  /* 0x7ff00000ff099424 */ /* 0x000fce00078e00ff */
.L_x_10:
[----:B------:R-:W-:Y:S05]  /*0260*/  BSYNC.RECONVERGENT B0 ;  /* 0x0000000000007941 */ /* 0x000fea0003800200 */
.L_x_9:
[----:B------:R-:W-:Y:S01]  /*0270*/  FSEL R14, R8, RZ, P0 ;  /* 0x000000ff080e7208 */ /* 0x000fe20000000000 */
[----:B0-----:R-:W-:Y:S01]  /*0280*/  IMAD.WIDE R2, R0, 0x8, R10 ;  /* 0x0000000800027825 */ /* 0x001fe200078e020a */
[----:B------:R-:W-:-:S05]  /*0290*/  FSEL R15, R9, 1.875, P0 ;  /* 0x3ff00000090f7808 */ /* 0x000fca0000000000 */
[----:B------:R0:W-:Y:S04]  /*02a0*/  STG.E.64 desc[UR4][R2.64], R14 ;  /* 0x0000000e02007986 */ /* 0x0001e8000c101b04 */
[----:B-1----:R-:W3:Y:S04]  /*02b0*/  LDG.E.64 R8, desc[UR4][R4.64] ;  /* 0x0000000404087981 */ /* 0x002ee8000c1e1b00 */
[----:B--2---:R-:W3:Y:S02]  /*02c0*/  LDG.E.64 R10, desc[UR4][R6.64] ;  /* 0x00000004060a7981 */ /* 0x004ee4000c1e1b00 */
[----:B---3--:R-:W-:-:S07]  /*02d0*/  DADD R8, R8, R10 ;  /* 0x0000000008087229 */ /* 0x008fce000000000a */
[----:B------:R1:W-:Y:S04]  /*02e0*/  STG.E.64 desc[UR4][R4.64], R8 ;  /* 0x0000000804007986 */ /* 0x0003e8000c101b04 */
[----:B------:R-:W2:Y:S02]  /*02f0*/  LDG.E.64 R10, desc[UR4][R6.64+0x8] ;  /* 0x00000804060a7981 */ /* 0x000ea4000c1e1b00 */
[----:B--2---:R-:W-:-:S07]  /*0300*/  DADD R10, R8, R10 ;  /* 0x00000000080a7229 */ /* 0x004fce000000000a */
[----:B------:R2:W-:Y:S04]  /*0310*/  STG.E.64 desc[UR4][R4.64], R10 ;  /* 0x0000000a04007986 */ /* 0x0005e8000c101b04 */
[----:B------:R-:W3:Y:S02]  /*0320*/  LDG.E.64 R12, desc[UR4][R6.64+0x10] ;  /* 0x00001004060c7981 */ /* 0x000ee4000c1e1b00 */
[----:B---3--:R-:W-:-:S07]  /*0330*/  DADD R12, R10, R12 ;  /* 0x000000000a0c7229 */ /* 0x008fce000000000c */
[----:B------:R3:W-:Y:S04]  /*0340*/  STG.E.64 desc[UR4][R4.64], R12 ;  /* 0x0000000c04007986 */ /* 0x0007e8000c101b04 */
[----:B0-----:R-:W4:Y:S02]  /*0350*/  LDG.E.64 R2, desc[UR4][R6.64+0x18] ;  /* 0x0000180406027981 */ /* 0x001f24000c1e1b00 */
[----:B----4-:R-:W-:-:S07]  /*0360*/  DADD R2, R12, R2 ;  /* 0x000000000c027229 */ /* 0x010fce0000000002 */
[----:B------:R0:W-:Y:S04]  /*0370*/  STG.E.64 desc[UR4][R4.64], R2 ;  /* 0x0000000204007986 */ /* 0x0001e8000c101b04 */
[----:B------:R-:W4:Y:S02]  /*0380*/  LDG.E.64 R14, desc[UR4][R6.64+0x20] ;  /* 0x00002004060e7981 */ /* 0x000f24000c1e1b00 */
[----:B----4-:R-:W-:-:S07]  /*0390*/  DADD R14, R2, R14 ;  /* 0x00000000020e7229 */ /* 0x010fce000000000e */
[----:B------:R4:W-:Y:S04]  /*03a0*/  STG.E.64 desc[UR4][R4.64], R14 ;  /* 0x0000000e04007986 */ /* 0x0009e8000c101b04 */
[----:B-1----:R-:W5:Y:S02]  /*03b0*/  LDG.E.64 R8, desc[UR4][R6.64+0x28] ;  /* 0x0000280406087981 */ /* 0x002f64000c1e1b00 */
        /* <DEDUP_REMOVED lines=8> */
[----:B0-----:R-:W5:Y:S02]  /*0440*/  LDG.E.64 R2, desc[UR4][R6.64+0x40] ;  /* 0x0000400406027981 */ /* 0x001f64000c1e1b00 */
[----:B-----5:R-:W-:-:S07]  /*0450*/  DADD R2, R12, R2 ;  /* 0x000000000c027229 */ /* 0x020fce0000000002 */
[----:B------:R0:W-:Y:S04]  /*0460*/  STG.E.64 desc[UR4][R4.64], R2 ;  /* 0x0000000204007986 */ /* 0x0001e8000c101b04 */
[----:B----4-:R-:W4:Y:S02]  /*0470*/  LDG.E.64 R14, desc[UR4][R6.64+0x48] ;  /* 0x00004804060e7981 */ /* 0x010f24000c1e1b00 */
        /* <DEDUP_REMOVED lines=41> */
[----:B0-----:R-:W5:Y:S01]  /*0710*/  LDG.E.64 R2, desc[UR4][R6.64+0xb8] ;  /* 0x0000b80406027981 */ /* 0x001f62000c1e1b00 */
[----:B------:R-:W-:Y:S02]  /*0720*/  IMAD.MOV.U32 R16, RZ, RZ, 0x0 ;  /* 0x00000000ff107424 */ /* 0x000fe400078e00ff */
[----:B------:R-:W-:Y:S01]  /*0730*/  IMAD.MOV.U32 R17, RZ, RZ, 0x3fd80000 ;  /* 0x3fd80000ff117424 */ /* 0x000fe200078e00ff */
[----:B-----5:R-:W-:-:S06]  /*0740*/  DADD R2, R12, R2 ;  /* 0x000000000c027229 */ /* 0x020fcc0000000002 */
[----:B----4-:R-:W1:Y:S04]  /*0750*/  MUFU.RSQ64H R15, R3 ;  /* 0x00000003000f7308 */ /* 0x010e680000001c00 */
[----:B------:R-:W-:-:S04]  /*0760*/  IADD3 R14, PT, PT, R3, -0x3500000, RZ ;  /* 0xfcb00000030e7810 */ /* 0x000fc80007ffe0ff */
[----:B------:R-:W-:Y:S02]  /*0770*/  ISETP.GE.U32.AND P0, PT, R14, 0x7ca00000, PT ;  /* 0x7ca000000e00780c */ /* 0x000fe40003f06070 */
[----:B-1----:R-:W-:-:S08]  /*0780*/  DMUL R8, R14, R14 ;  /* 0x0000000e0e087228 */ /* 0x002fd00000000000 */
[----:B------:R-:W-:-:S08]  /*0790*/  DFMA R8, R2, -R8, 1 ;  /* 0x3ff000000208742b */ /* 0x000fd00000000808 */
[----:B--2---:R-:W-:Y:S02]  /*07a0*/  DFMA R10, R8, R16, 0.5 ;  /* 0x3fe00000080a742b */ /* 0x004fe40000000010 */
[----:B------:R-:W-:-:S08]  /*07b0*/  DMUL R8, R14, R8 ;  /* 0x000000080e087228 */ /* 0x000fd00000000000 */
[----:B------:R-:W-:-:S08]  /*07c0*/  DFMA R8, R10, R8, R14 ;  /* 0x000000080a08722b */ /* 0x000fd0000000000e */
[----:B---3--:R-:W-:Y:S02]  /*07d0*/  DMUL R4, R2, R8 ;  /* 0x0000000802047228 */ /* 0x008fe40000000000 */
[----:B------:R-:W-:Y:S01]  /*07e0*/  VIADD R13, R9, 0xfff00000 ;  /* 0xfff00000090d7836 */ /* 0x000fe20000000000 */
[----:B------:R-:W-:-:S05]  /*07f0*/  MOV R12, R8 ;  /* 0x00000008000c7202 */ /* 0x000fca0000000f00 */
[----:B------:R-:W-:-:S08]  /*0800*/  DFMA R6, R4, -R4, R2 ;  /* 0x800000040406722b */ /* 0x000fd00000000002 */
[----:B------:R-:W-:Y:S01]  /*0810*/  DFMA R10, R6, R12, R4 ;  /* 0x0000000c060a722b */ /* 0x000fe20000000004 */
[----:B------:R-:W-:Y:S10]  /*0820*/  @!P0 BRA `(.L_x_11) ;  /* 0x0000000000088947 */ /* 0x000ff40003800000 */
[----:B------:R-:W-:-:S07]  /*0830*/  MOV R0, 0x850 ;  /* 0x0000085000007802 */ /* 0x000fce0000000f00 */
[----:B------:R-:W-:Y:S05]  /*0840*/  CALL.REL.NOINC `($__internal_1_$__cuda_sm20_dsqrt_rn_f64_mediumpath_v1) ;  /* 0x00000000000c7944 */ /* 0x000fea0003c00000 */
.L_x_11:
[----:B------:R-:W0:Y:S02]  /*0850*/  LDC.64 R2, c[0x0][0x390] ;  /* 0x0000e400ff027b82 */ /* 0x000e240000000a00 */
[----:B0-----:R-:W-:Y:S01]  /*0860*/  STG.E.64 desc[UR4][R2.64], R10 ;  /* 0x0000000a02007986 */ /* 0x001fe2000c101b04 */
[----:B------:R-:W-:Y:S05]  /*0870*/  EXIT ;  /* 0x000000000000794d */ /* 0x000fea0003800000 */
        .weak           $__internal_1_$__cuda_sm20_dsqrt_rn_f64_mediumpath_v1
        .type           $__internal_1_$__cuda_sm20_dsqrt_rn_f64_mediumpath_v1,@function
        .size           $__internal_1_$__cuda_sm20_dsqrt_rn_f64_mediumpath_v1,($_Z17euclidianDistancePdS_S_S_$__internal_accurate_pow - $__internal_1_$__cuda_sm20_dsqrt_rn_f64_mediumpath_v1)
$__internal_1_$__cuda_sm20_dsqrt_rn_f64_mediumpath_v1:
[----:B------:R-:W-:Y:S01]  /*0880*/  ISETP.GE.U32.AND P0, PT, R14, -0x3400000, PT ;  /* 0xfcc000000e00780c */ /* 0x000fe20003f06070 */
[----:B------:R-:W-:-:S12]  /*0890*/  IMAD.MOV.U32 R9, RZ, RZ, R13 ;  /* 0x000000ffff097224 */ /* 0x000fd800078e000d */
[----:B------:R-:W-:Y:S05]  /*08a0*/  @!P0 BRA `(.L_x_12) ;  /* 0x0000000000208947 */ /* 0x000fea0003800000 */
[----:B------:R-:W-:-:S10]  /*08b0*/  DFMA.RM R4, R6, R8, R4 ;  /* 0x000000080604722b */ /* 0x000fd40000004004 */
[----:B------:R-:W-:-:S05]  /*08c0*/  IADD3 R6, P0, PT, R4, 0x1, RZ ;  /* 0x0000000104067810 */ /* 0x000fca0007f1e0ff */
[----:B------:R-:W-:-:S06]  /*08d0*/  IMAD.X R7, RZ, RZ, R5, P0 ;  /* 0x000000ffff077224 */ /* 0x000fcc00000e0605 */
[----:B------:R-:W-:-:S08]  /*08e0*/  DFMA.RP R2, -R4, R6, R2 ;  /* 0x000000060402722b */ /* 0x000fd00000008102 */
[----:B------:R-:W-:-:S06]  /*08f0*/  DSETP.GT.AND P0, PT, R2, RZ, PT ;  /* 0x000000ff0200722a */ /* 0x000fcc0003f04000 */
[----:B------:R-:W-:Y:S02]  /*0900*/  FSEL R4, R6, R4, P0 ;  /* 0x0000000406047208 */ /* 0x000fe40000000000 */
[----:B------:R-:W-:Y:S01]  /*0910*/  FSEL R5, R7, R5, P0 ;  /* 0x0000000507057208 */ /* 0x000fe20000000000 */
[----:B------:R-:W-:Y:S06]  /*0920*/  BRA `(.L_x_13) ;  /* 0x0000000000647947 */ /* 0x000fec0003800000 */
.L_x_12:
        /* <DEDUP_REMOVED lines=9> */
[----:B------:R-:W-:Y:S02]  /*09c0*/  IMAD.MOV.U32 R4, RZ, RZ, RZ ;  /* 0x000000ffff047224 */ /* 0x000fe400078e00ff */
[----:B------:R-:W-:Y:S02]  /*09d0*/  IMAD.MOV.U32 R8, RZ, RZ, 0x0 ;  /* 0x00000000ff087424 */ /* 0x000fe400078e00ff */
[----:B------:R-:W-:Y:S01]  /*09e0*/  IMAD.MOV.U32 R9, RZ, RZ, 0x3fd80000 ;  /* 0x3fd80000ff097424 */ /* 0x000fe200078e00ff */
        /* <DEDUP_REMOVED lines=12> */
.L_x_14:
[----:B------:R-:W-:-:S11]  /*0ab0*/  DADD R4, R2, R2 ;  /* 0x0000000002047229 */ /* 0x000fd60000000002 */
.L_x_13:
[----:B------:R-:W-:Y:S01]  /*0ac0*/  MOV R2, R0 ;  /* 0x0000000000027202 */ /* 0x000fe20000000f00 */
[----:B------:R-:W-:Y:S02]  /*0ad0*/  IMAD.MOV.U32 R3, RZ, RZ, 0x0 ;  /* 0x00000000ff037424 */ /* 0x000fe400078e00ff */
[----:B------:R-:W-:Y:S02]  /*0ae0*/  IMAD.MOV.U32 R10, RZ, RZ, R4 ;  /* 0x000000ffff0a7224 */ /* 0x000fe400078e0004 */
[----:B------:R-:W-:Y:S01]  /*0af0*/  IMAD.MOV.U32 R11, RZ, RZ, R5 ;  /* 0x000000ffff0b7224 */ /* 0x000fe200078e0005 */
[----:B------:R-:W-:Y:S06]  /*0b00*/  RET.REL.NODEC R2 `(_Z17euclidianDistancePdS_S_S_) ;  /* 0xfffffff4023c7950 */ /* 0x000fec0003c3ffff */
        .type           $_Z17euclidianDistancePdS_S_S_$__internal_accurate_pow,@function
        .size           $_Z17euclidianDistancePdS_S_S_$__internal_accurate_pow,(.L_x_22 - $_Z17euclidianDistancePdS_S_S_$__internal_accurate_pow)
$_Z17euclidianDistancePdS_S_S_$__internal_accurate_pow:
[----:B------:R-:W-:Y:S01]  /*0b10*/  DADD R4, -RZ, |R2| ;  /* 0x00000000ff047229 */ /* 0x000fe20000000502 */
[----:B------:R-:W-:Y:S01]  /*0b20*/  MOV R14, RZ ;  /* 0x000000ff000e7202 */ /* 0x000fe20000000f00 */
[----:B------:R-:W-:Y:S01]  /*0b30*/  IMAD.MOV.U32 R18, RZ, RZ, 0x41ad3b5a ;  /* 0x41ad3b5aff127424 */ /* 0x000fe200078e00ff */
[----:B------:R-:W-:Y:S01]  /*0b40*/  UMOV UR6, 0x7d2cafe2 ;  /* 0x7d2cafe200067882 */ /* 0x000fe20000000000 */
[----:B------:R-:W-:Y:S01]  /*0b50*/  IMAD.MOV.U32 R19, RZ, RZ, 0x3ed0f5d2 ;  /* 0x3ed0f5d2ff137424 */ /* 0x000fe200078e00ff */
[----:B------:R-:W-:Y:S01]  /*0b60*/  UMOV UR7, 0x3eb0f5ff ;  /* 0x3eb0f5ff00077882 */ /* 0x000fe20000000000 */
[----:B------:R-:W-:Y:S01]  /*0b70*/  UMOV UR8, 0x3b39803f ;  /* 0x3b39803f00087882 */ /* 0x000fe20000000000 */
[----:B------:R-:W-:-:S03]  /*0b80*/  UMOV UR9, 0x3c7abc9e ;  /* 0x3c7abc9e00097882 */ /* 0x000fc60000000000 */
[----:B------:R-:W-:Y:S01]  /*0b90*/  ISETP.GT.U32.AND P0, PT, R5, 0xfffff, PT ;  /* 0x000fffff0500780c */ /* 0x000fe20003f04070 */
[----:B------:R-:W-:-:S12]  /*0ba0*/  IMAD.MOV.U32 R6, RZ, RZ, R5 ;  /* 0x000000ffff067224 */ /* 0x000fd800078e0005 */
[----:B------:R-:W-:-:S10]  /*0bb0*/  @!P0 DMUL R22, R4, 1.80143985094819840000e+16 ;  /* 0x4350000004168828 */ /* 0x000fd40000000000 */
[----:B------:R-:W-:Y:S01]  /*0bc0*/  @!P0 IMAD.MOV.U32 R6, RZ, RZ, R23 ;  /* 0x000000ffff068224 */ /* 0x000fe200078e0017 */
[----:B------:R-:W-:-:S04]  /*0bd0*/  @!P0 MOV R4, R22 ;  /* 0x0000001600048202 */ /* 0x000fc80000000f00 */
[----:B------:R-:W-:Y:S01]  /*0be0*/  LOP3.LUT R6, R6, 0x800fffff, RZ, 0xc0, !PT ;  /* 0x800fffff06067812 */ /* 0x000fe200078ec0ff */
[----:B------:R-:W-:Y:S01]  /*0bf0*/  IMAD.MOV.U32 R12, RZ, RZ, R4 ;  /* 0x000000ffff0c7224 */ /* 0x000fe200078e0004 */
[----:B------:R-:W-:Y:S02]  /*0c00*/  SHF.R.U32.HI R4, RZ, 0x14, R5 ;  /* 0x00000014ff047819 */ /* 0x000fe40000011605 */
[----:B------:R-:W-:Y:S02]  /*0c10*/  LOP3.LUT R13, R6, 0x3ff00000, RZ, 0xfc, !PT ;  /* 0x3ff00000060d7812 */ /* 0x000fe400078efcff */
[----:B------:R-:W-:Y:S02]  /*0c20*/  @!P0 LEA.HI R4, R23, 0xffffffca, RZ, 0xc ;  /* 0xffffffca17048811 */ /* 0x000fe400078f60ff */
[----:B------:R-:W-:-:S03]  /*0c30*/  ISETP.GE.U32.AND P1, PT, R13, 0x3ff6a09f, PT ;  /* 0x3ff6a09f0d00780c */ /* 0x000fc60003f26070 */
[----:B------:R-:W-:-:S10]  /*0c40*/  VIADD R5, R4, 0xfffffc01 ;  /* 0xfffffc0104057836 */ /* 0x000fd40000000000 */
[----:B------:R-:W-:Y:S02]  /*0c50*/  @P1 VIADD R7, R13, 0xfff00000 ;  /* 0xfff000000d071836 */ /* 0x000fe40000000000 */
[----:B------:R-:W-:Y:S02]  /*0c60*/  @P1 VIADD R5, R4, 0xfffffc02 ;  /* 0xfffffc0204051836 */ /* 0x000fe40000000000 */
[----:B------:R-:W-:-:S03]  /*0c70*/  @P1 IMAD.MOV.U32 R13, RZ, RZ, R7 ;  /* 0x000000ffff0d1224 */ /* 0x000fc600078e0007 */
[----:B------:R-:W-:Y:S01]  /*0c80*/  LOP3.LUT R4, R5, 0x80000000, RZ, 0x3c, !PT ;  /* 0x8000000005047812 */ /* 0x000fe200078e3cff */
[----:B------:R-:W-:Y:S02]  /*0c90*/  IMAD.MOV.U32 R5, RZ, RZ, 0x43300000 ;  /* 0x43300000ff057424 */ /* 0x000fe400078e00ff */
[C---:B------:R-:W-:Y:S02]  /*0ca0*/  DADD R8, R12.reuse, 1 ;  /* 0x3ff000000c087429 */ /* 0x040fe40000000000 */
[----:B------:R-:W-:-:S04]  /*0cb0*/  DADD R12, R12, -1 ;  /* 0xbff000000c0c7429 */ /* 0x000fc80000000000 */
[----:B------:R-:W0:Y:S02]  /*0cc0*/  MUFU.RCP64H R15, R9 ;  /* 0x00000009000f7308 */ /* 0x000e240000001800 */
[----:B0-----:R-:W-:-:S08]  /*0cd0*/  DFMA R6, -R8, R14, 1 ;  /* 0x3ff000000806742b */ /* 0x001fd0000000010e */
[----:B------:R-:W-:-:S08]  /*0ce0*/  DFMA R6, R6, R6, R6 ;  /* 0x000000060606722b */ /* 0x000fd00000000006 */
[----:B------:R-:W-:-:S08]  /*0cf0*/  DFMA R14, R14, R6, R14 ;  /* 0x000000060e0e722b */ /* 0x000fd0000000000e */
[----:B------:R-:W-:-:S08]  /*0d00*/  DMUL R6, R12, R14 ;  /* 0x0000000e0c067228 */ /* 0x000fd00000000000 */
[----:B------:R-:W-:-:S08]  /*0d10*/  DFMA R6, R12, R14, R6 ;  /* 0x0000000e0c06722b */ /* 0x000fd00000000006 */
[----:B------:R-:W-:Y:S02]  /*0d20*/  DMUL R16, R6, R6 ;  /* 0x0000000606107228 */ /* 0x000fe40000000000 */
[----:B------:R-:W-:-:S06]  /*0d30*/  DADD R20, R12, -R6 ;  /* 0x000000000c147229 */ /* 0x000fcc0000000806 */
[----:B------:R-:W-:Y:S01]  /*0d40*/  DFMA R8, R16, UR6, R18 ;  /* 0x0000000610087c2b */ /* 0x000fe20008000012 */
[----:B------:R-:W-:Y:S01]  /*0d50*/  UMOV UR6, 0x75488a3f ;  /* 0x75488a3f00067882 */ /* 0x000fe20000000000 */
[----:B------:R-:W-:Y:S01]  /*0d60*/  UMOV UR7, 0x3ef3b20a ;  /* 0x3ef3b20a00077882 */ /* 0x000fe20000000000 */
[----:B------:R-:W-:-:S05]  /*0d70*/  DADD R20, R20, R20 ;  /* 0x0000000014147229 */ /* 0x000fca0000000014 */
[----:B------:R-:W-:Y:S01]  /*0d80*/  DFMA R8, R16, R8, UR6 ;  /* 0x0000000610087e2b */ /* 0x000fe20008000008 */
[----:B------:R-:W-:Y:S01]  /*0d90*/  UMOV UR6, 0xe4faecd5 ;  /* 0xe4faecd500067882 */ /* 0x000fe20000000000 */
[----:B------:R-:W-:Y:S01]  /*0da0*/  UMOV UR7, 0x3f1745cd ;  /* 0x3f1745cd00077882 */ /* 0x000fe20000000000 */
[-C--:B------:R-:W-:Y:S02]  /*0db0*/  DFMA R20, R12, -R6.reuse, R20 ;  /* 0x800000060c14722b */ /* 0x080fe40000000014 */
[----:B------:R-:W-:-:S03]  /*0dc0*/  DMUL R12, R6, R6 ;  /* 0x00000006060c7228 */ /* 0x000fc60000000000 */
[----:B------:R-:W-:Y:S01]  /*0dd0*/  DFMA R8, R16, R8, UR6 ;  /* 0x0000000610087e2b */ /* 0x000fe20008000008 */
[----:B------:R-:W-:Y:S01]  /*0de0*/  UMOV UR6, 0x258a578b ;  /* 0x258a578b00067882 */ /* 0x000fe20000000000 */
[----:B------:R-:W-:Y:S01]  /*0df0*/  UMOV UR7, 0x3f3c71c7 ;  /* 0x3f3c71c700077882 */ /* 0x000fe20000000000 */
[----:B------:R-:W-:-:S05]  /*0e00*/  DMUL R14, R14, R20 ;  /* 0x000000140e0e7228 */ /* 0x000fca0000000000 */
[----:B------:R-:W-:Y:S01]  /*0e10*/  DFMA R8, R16, R8, UR6 ;  /* 0x0000000610087e2b */ /* 0x000fe20008000008 */
[----:B------:R-:W-:Y:S01]  /*0e20*/  UMOV UR6, 0x9242b910 ;  /* 0x9242b91000067882 */ /* 0x000fe20000000000 */
[----:B------:R-:W-:-:S06]  /*0e30*/  UMOV UR7, 0x3f624924 ;  /* 0x3f62492400077882 */ /* 0x000fcc0000000000 */
[----:B------:R-:W-:Y:S01]  /*0e40*/  DFMA R8, R16, R8, UR6 ;  /* 0x0000000610087e2b */ /* 0x000fe20008000008 */
[----:B------:R-:W-:Y:S01]  /*0e50*/  UMOV UR6, 0x99999dfb ;  /* 0x99999dfb00067882 */ /* 0x000fe20000000000 */
[----:B------:R-:W-:-:S06]  /*0e60*/  UMOV UR7, 0x3f899999 ;  /* 0x3f89999900077882 */ /* 0x000fcc0000000000 */
[----:B------:R-:W-:Y:S01]  /*0e70*/  DFMA R18, R16, R8, UR6 ;  /* 0x0000000610127e2b */ /* 0x000fe20008000008 */
[----:B------:R-:W-:Y:S01]  /*0e80*/  UMOV UR6, 0x55555555 ;  /* 0x5555555500067882 */ /* 0x000fe20000000000 */
[----:B------:R-:W-:-:S06]  /*0e90*/  UMOV UR7, 0x3fb55555 ;  /* 0x3fb5555500077882 */ /* 0x000fcc0000000000 */
[----:B------:R-:W-:-:S08]  /*0ea0*/  DFMA R8, R16, R18, UR6 ;  /* 0x0000000610087e2b */ /* 0x000fd00008000012 */
[----:B------:R-:W-:Y:S01]  /*0eb0*/  DADD R24, -R8, UR6 ;  /* 0x0000000608187e29 */ /* 0x000fe20008000100 */
[----:B------:R-:W-:Y:S01]  /*0ec0*/  UMOV UR6, 0xb9e7b0 ;  /* 0x00b9e7b000067882 */ /* 0x000fe20000000000 */
[----:B------:R-:W-:-:S06]  /*0ed0*/  UMOV UR7, 0x3c46a4cb ;  /* 0x3c46a4cb00077882 */ /* 0x000fcc0000000000 */
[----:B------:R-:W-:Y:S02]  /*0ee0*/  DFMA R20, R16, R18, R24 ;  /* 0x000000121014722b */ /* 0x000fe40000000018 */
[C---:B------:R-:W-:Y:S01]  /*0ef0*/  DMUL R16, R6.reuse, R12 ;  /* 0x0000000c06107228 */ /* 0x040fe20000000000 */
[----:B------:R-:W-:Y:S01]  /*0f00*/  VIADD R19, R15, 0x100000 ;  /* 0x001000000f137836 */ /* 0x000fe20000000000 */
[----:B------:R-:W-:Y:S01]  /*0f10*/  DFMA R24, R6, R6, -R12 ;  /* 0x000000060618722b */ /* 0x000fe2000000080c */
[----:B------:R-:W-:-:S03]  /*0f20*/  MOV R18, R14 ;  /* 0x0000000e00127202 */ /* 0x000fc60000000f00 */
[----:B------:R-:W-:Y:S01]  /*0f30*/  DADD R20, R20, -UR6 ;  /* 0x8000000614147e29 */ /* 0x000fe20008000000 */
[----:B------:R-:W-:Y:S01]  /*0f40*/  UMOV UR6, 0x80000000 ;  /* 0x8000000000067882 */ /* 0x000fe20000000000 */
[C---:B------:R-:W-:Y:S01]  /*0f50*/  DFMA R26, R6.reuse, R12, -R16 ;  /* 0x0000000c061a722b */ /* 0x040fe20000000810 */
[----:B------:R-:W-:Y:S01]  /*0f60*/  UMOV UR7, 0x43300000 ;  /* 0x4330000000077882 */ /* 0x000fe20000000000 */
[----:B------:R-:W-:-:S04]  /*0f70*/  DFMA R24, R6, R18, R24 ;  /* 0x000000120618722b */ /* 0x000fc80000000018 */
[----:B------:R-:W-:Y:S02]  /*0f80*/  DADD R18, R8, R20 ;  /* 0x0000000008127229 */ /* 0x000fe40000000014 */
[----:B------:R-:W-:-:S06]  /*0f90*/  DFMA R26, R14, R12, R26 ;  /* 0x0000000c0e1a722b */ /* 0x000fcc000000001a */
[----:B------:R-:W-:Y:S02]  /*0fa0*/  DMUL R12, R18, R16 ;  /* 0x00000010120c7228 */ /* 0x000fe40000000000 */
[----:B------:R-:W-:Y:S02]  /*0fb0*/  DFMA R24, R6, R24, R26 ;  /* 0x000000180618722b */ /* 0x000fe4000000001a */
[----:B------:R-:W-:-:S04]  /*0fc0*/  DADD R26, R8, -R18 ;  /* 0x00000000081a7229 */ /* 0x000fc80000000812 */
[----:B------:R-:W-:-:S04]  /*0fd0*/  DFMA R8, R18, R16, -R12 ;  /* 0x000000101208722b */ /* 0x000fc8000000080c */
[----:B------:R-:W-:-:S04]  /*0fe0*/  DADD R26, R20, R26 ;  /* 0x00000000141a7229 */ /* 0x000fc8000000001a */
[----:B------:R-:W-:-:S08]  /*0ff0*/  DFMA R8, R18, R24, R8 ;  /* 0x000000181208722b */ /* 0x000fd00000000008 */
[----:B------:R-:W-:-:S08]  /*1000*/  DFMA R26, R26, R16, R8 ;  /* 0x000000101a1a722b */ /* 0x000fd00000000008 */
[----:B------:R-:W-:-:S08]  /*1010*/  DADD R16, R12, R26 ;  /* 0x000000000c107229 */ /* 0x000fd0000000001a */
[--C-:B------:R-:W-:Y:S02]  /*1020*/  DADD R8, R6, R16.reuse ;  /* 0x0000000006087229 */ /* 0x100fe40000000010 */
[----:B------:R-:W-:-:S06]  /*1030*/  DADD R12, R12, -R16 ;  /* 0x000000000c0c7229 */ /* 0x000fcc0000000810 */
[----:B------:R-:W-:Y:S02]  /*1040*/  DADD R6, R6, -R8 ;  /* 0x0000000006067229 */ /* 0x000fe40000000808 */
[----:B------:R-:W-:-:S06]  /*1050*/  DADD R12, R26, R12 ;  /* 0x000000001a0c7229 */ /* 0x000fcc000000000c */
[----:B------:R-:W-:-:S08]  /*1060*/  DADD R6, R16, R6 ;  /* 0x0000000010067229 */ /* 0x000fd00000000006 */
[----:B------:R-:W-:-:S08]  /*1070*/  DADD R6, R12, R6 ;  /* 0x000000000c067229 */ /* 0x000fd00000000006 */
[----:B------:R-:W-:Y:S02]  /*1080*/  DADD R6, R14, R6 ;  /* 0x000000000e067229 */ /* 0x000fe40000000006 */
[----:B------:R-:W-:Y:S01]  /*1090*/  DADD R14, R4, -UR6 ;  /* 0x80000006040e7e29 */ /* 0x000fe20008000000 */
[----:B------:R-:W-:Y:S01]  /*10a0*/  UMOV UR6, 0xfefa39ef ;  /* 0xfefa39ef00067882 */ /* 0x000fe20000000000 */
[----:B------:R-:W-:-:S04]  /*10b0*/  UMOV UR7, 0x3fe62e42 ;  /* 0x3fe62e4200077882 */ /* 0x000fc80000000000 */
[----:B------:R-:W-:-:S08]  /*10c0*/  DADD R12, R8, R6 ;  /* 0x00000000080c7229 */ /* 0x000fd00000000006 */
[--C-:B------:R-:W-:Y:S02]  /*10d0*/  DFMA R4, R14, UR6, R12.reuse ;  /* 0x000000060e047c2b */ /* 0x100fe4000800000c */
[----:B------:R-:W-:-:S06]  /*10e0*/  DADD R8, R8, -R12 ;  /* 0x0000000008087229 */ /* 0x000fcc000000080c */
[----:B------:R-:W-:Y:S02]  /*10f0*/  DFMA R16, R14, -UR6, R4 ;  /* 0x800000060e107c2b */ /* 0x000fe40008000004 */
[----:B------:R-:W-:-:S06]  /*1100*/  DADD R8, R6, R8 ;  /* 0x0000000006087229 */ /* 0x000fcc0000000008 */
[----:B------:R-:W-:-:S08]  /*1110*/  DADD R16, -R12, R16 ;  /* 0x000000000c107229 */ /* 0x000fd00000000110 */
[----:B------:R-:W-:-:S08]  /*1120*/  DADD R8, R8, -R16 ;  /* 0x0000000008087229 */ /* 0x000fd00000000810 */
[----:B------:R-:W-:-:S08]  /*1130*/  DFMA R8, R14, UR8, R8 ;  /* 0x000000080e087c2b */ /* 0x000fd00008000008 */
[----:B------:R-:W-:-:S08]  /*1140*/  DADD R6, R4, R8 ;  /* 0x0000000004067229 */ /* 0x000fd00000000008 */
[----:B------:R-:W-:Y:S02]  /*1150*/  DADD R12, R4, -R6 ;  /* 0x00000000040c7229 */ /* 0x000fe40000000806 */
[----:B------:R-:W-:-:S06]  /*1160*/  DMUL R4, R6, 2 ;  /* 0x4000000006047828 */ /* 0x000fcc0000000000 */
[----:B------:R-:W-:Y:S02]  /*1170*/  DADD R12, R8, R12 ;  /* 0x00000000080c7229 */ /* 0x000fe4000000000c */
[----:B------:R-:W-:Y:S01]  /*1180*/  DFMA R6, R6, 2, -R4 ;  /* 0x400000000606782b */ /* 0x000fe20000000804 */
[----:B------:R-:W-:Y:S01]  /*1190*/  MOV R8, 0x652b82fe ;  /* 0x652b82fe00087802 */ /* 0x000fe20000000f00 */
[----:B------:R-:W-:-:S06]  /*11a0*/  IMAD.MOV.U32 R9, RZ, RZ, 0x3ff71547 ;  /* 0x3ff71547ff097424 */ /* 0x000fcc00078e00ff */
[----:B------:R-:W-:-:S08]  /*11b0*/  DFMA R12, R12, 2, R6 ;  /* 0x400000000c0c782b */ /* 0x000fd00000000006 */
[----:B------:R-:W-:-:S08]  /*11c0*/  DADD R6, R4, R12 ;  /* 0x0000000004067229 */ /* 0x000fd0000000000c */
[----:B------:R-:W-:Y:S02]  /*11d0*/  DFMA R8, R6, R8, 6.75539944105574400000e+15 ;  /* 0x433800000608742b */ /* 0x000fe40000000008 */
[----:B------:R-:W-:Y:S01]  /*11e0*/  FSETP.GEU.AND P0, PT, |R7|, 4.1917929649353027344, PT ;  /* 0x4086232b0700780b */ /* 0x000fe20003f0e200 */
[----:B------:R-:W-:-:S05]  /*11f0*/  DADD R4, R4, -R6 ;  /* 0x0000000004047229 */ /* 0x000fca0000000806 */
[----:B------:R-:W-:-:S03]  /*1200*/  DADD R14, R8, -6.75539944105574400000e+15 ;  /* 0xc3380000080e7429 */ /* 0x000fc60000000000 */
[----:B------:R-:W-:-:S05]  /*1210*/  DADD R12, R12, R4 ;  /* 0x000000000c0c7229 */ /* 0x000fca0000000004 */
[----:B------:R-:W-:Y:S01]  /*1220*/  DFMA R16, R14, -UR6, R6 ;  /* 0x800000060e107c2b */ /* 0x000fe20008000006 */
[----:B------:R-:W-:Y:S01]  /*1230*/  UMOV UR6, 0x3b39803f ;  /* 0x3b39803f00067882 */ /* 0x000fe20000000000 */
[----:B------:R-:W-:-:S06]  /*1240*/  UMOV UR7, 0x3c7abc9e ;  /* 0x3c7abc9e00077882 */ /* 0x000fcc0000000000 */
[----:B------:R-:W-:Y:S01]  /*1250*/  DFMA R14, R14, -UR6, R16 ;  /* 0x800000060e0e7c2b */ /* 0x000fe20008000010 */
[----:B------:R-:W-:Y:S01]  /*1260*/  UMOV UR6, 0x69ce2bdf ;  /* 0x69ce2bdf00067882 */ /* 0x000fe20000000000 */
[----:B------:R-:W-:Y:S01]  /*1270*/  IMAD.MOV.U32 R16, RZ, RZ, -0x35dec16 ;  /* 0xfca213eaff107424 */ /* 0x000fe200078e00ff */
[----:B------:R-:W-:Y:S01]  /*1280*/  UMOV UR7, 0x3e5ade15 ;  /* 0x3e5ade1500077882 */ /* 0x000fe20000000000 */
[----:B------:R-:W-:-:S06]  /*1290*/  IMAD.MOV.U32 R17, RZ, RZ, 0x3e928af3 ;  /* 0x3e928af3ff117424 */ /* 0x000fcc00078e00ff */
[----:B------:R-:W-:Y:S01]  /*12a0*/  DFMA R16, R14, UR6, R16 ;  /* 0x000000060e107c2b */ /* 0x000fe20008000010 */
        /* <DEDUP_REMOVED lines=24> */
[----:B------:R-:W-:-:S08]  /*1430*/  DFMA R16, R14, R16, 1 ;  /* 0x3ff000000e10742b */ /* 0x000fd00000000010 */
[----:B------:R-:W-:-:S10]  /*1440*/  DFMA R14, R14, R16, 1 ;  /* 0x3ff000000e0e742b */ /* 0x000fd40000000010 */
[----:B------:R-:W-:Y:S01]  /*1450*/  LEA R5, R8, R15, 0x14 ;  /* 0x0000000f08057211 */ /* 0x000fe200078ea0ff */
[----:B------:R-:W-:Y:S01]  /*1460*/  IMAD.MOV.U32 R4, RZ, RZ, R14 ;  /* 0x000000ffff047224 */ /* 0x000fe200078e000e */
[----:B------:R-:W-:Y:S06]  /*1470*/  @!P0 BRA `(.L_x_15) ;  /* 0x0000000000308947 */ /* 0x000fec0003800000 */
[----:B------:R-:W-:Y:S01]  /*1480*/  FSETP.GEU.AND P1, PT, |R7|, 4.2275390625, PT ;  /* 0x408748000700780b */ /* 0x000fe20003f2e200 */
[C---:B------:R-:W-:Y:S02]  /*1490*/  DADD R16, R6.reuse, +INF ;  /* 0x7ff0000006107429 */ /* 0x040fe40000000000 */
[----:B------:R-:W-:-:S08]  /*14a0*/  DSETP.GEU.AND P0, PT, R6, RZ, PT ;  /* 0x000000ff0600722a */ /* 0x000fd00003f0e000 */
[----:B------:R-:W-:Y:S02]  /*14b0*/  FSEL R5, R17, RZ, P0 ;  /* 0x000000ff11057208 */ /* 0x000fe40000000000 */
[----:B------:R-:W-:-:S04]  /*14c0*/  @!P1 LEA.HI R4, R8, R8, RZ, 0x1 ;  /* 0x0000000808049211 */ /* 0x000fc800078f08ff */
[----:B------:R-:W-:Y:S02]  /*14d0*/  @!P1 SHF.R.S32.HI R7, RZ, 0x1, R4 ;  /* 0x00000001ff079819 */ /* 0x000fe40000011404 */
[----:B------:R-:W-:-:S03]  /*14e0*/  FSEL R4, R16, RZ, P0 ;  /* 0x000000ff10047208 */ /* 0x000fc60000000000 */
[----:B------:R-:W-:Y:S02]  /*14f0*/  @!P1 IMAD.IADD R6, R8, 0x1, -R7 ;  /* 0x0000000108069824 */ /* 0x000fe400078e0a07 */
[----:B------:R-:W-:-:S03]  /*1500*/  @!P1 IMAD R15, R7, 0x100000, R15 ;  /* 0x00100000070f9824 */ /* 0x000fc600078e020f */
[----:B------:R-:W-:Y:S02]  /*1510*/  @!P1 LEA R7, R6, 0x3ff00000, 0x14 ;  /* 0x3ff0000006079811 */ /* 0x000fe400078ea0ff */
[----:B------:R-:W-:-:S06]  /*1520*/  @!P1 MOV R6, RZ ;  /* 0x000000ff00069202 */ /* 0x000fcc0000000f00 */
[----:B------:R-:W-:-:S11]  /*1530*/  @!P1 DMUL R4, R14, R6 ;  /* 0x000000060e049228 */ /* 0x000fd60000000000 */
.L_x_15:
[----:B------:R-:W-:Y:S01]  /*1540*/  DFMA R6, R12, R4, R4 ;  /* 0x000000040c06722b */ /* 0x000fe20000000004 */
[----:B------:R-:W-:Y:S01]  /*1550*/  IMAD.MOV.U32 R11, RZ, RZ, 0x0 ;  /* 0x00000000ff0b7424 */ /* 0x000fe200078e00ff */
[----:B------:R-:W-:-:S08]  /*1560*/  DSETP.NEU.AND P0, PT, |R4|, +INF , PT ;  /* 0x7ff000000400742a */ /* 0x000fd00003f0d200 */
[----:B------:R-:W-:Y:S02]  /*1570*/  FSEL R12, R4, R6, !P0 ;  /* 0x00000006040c7208 */ /* 0x000fe40004000000 */
[----:B------:R-:W-:Y:S01]  /*1580*/  FSEL R13, R5, R7, !P0 ;  /* 0x00000007050d7208 */ /* 0x000fe20004000000 */
[----:B------:R-:W-:Y:S06]  /*1590*/  RET.REL.NODEC R10 `(_Z17euclidianDistancePdS_S_S_) ;  /* 0xffffffe80a987950 */ /* 0x000fec0003c3ffff */
.L_x_16:
        /* <DEDUP_REMOVED lines=14> */
.L_x_22:


//--------------------- .text._Z10initializePdS_  --------------------------
	.section	.text._Z10initializePdS_,"ax",@progbits
	.align	128
        .global         _Z10initializePdS_
        .type           _Z10initializePdS_,@function
        .size           _Z10initializePdS_,(.L_x_27 - _Z10initializePdS_)
        .other          _Z10initializePdS_,@"STO_CUDA_ENTRY STV_DEFAULT"
_Z10initializePdS_:
.text._Z10initializePdS_:
[----:B------:R-:W-:Y:S01]  /*0000*/  LDC R1, c[0x0][0x37c] ;  /* 0x0000df00ff017b82 */ /* 0x000fe20000000800 */
[----:B------:R-:W0:Y:S01]  /*0010*/  S2R R0, SR_CTAID.X ;  /* 0x0000000000007919 */ /* 0x000e220000002500 */
[----:B------:R-:W0:Y:S01]  /*0020*/  LDCU UR4, c[0x0][0x360] ;  /* 0x00006c00ff0477ac */ /* 0x000e220008000800 */
[----:B------:R-:W0:Y:S01]  /*0030*/  S2R R3, SR_TID.X ;  /* 0x0000000000037919 */ /* 0x000e220000002100 */
[----:B------:R-:W1:Y:S01]  /*0040*/  LDCU.64 UR6, c[0x0][0x358] ;  /* 0x00006b00ff0677ac */ /* 0x000e620008000a00 */
[----:B0-----:R-:W-:Y:S01]  /*0050*/  IMAD R0, R0, UR4, R3 ;  /* 0x0000000400007c24 */ /* 0x001fe2000f8e0203 */
[----:B------:R-:W-:-:S04]  /*0060*/  CS2R R2, SR_CLOCKLO ;  /* 0x0000000000027805 */ /* 0x000fc80000015000 */
[----:B------:R-:W-:Y:S02]  /*0070*/  SHF.R.S32.HI R5, RZ, 0x1f, R0 ;  /* 0x0000001fff057819 */ /* 0x000fe40000011400 */
[----:B------:R-:W-:Y:S02]  /*0080*/  CS2R R6, SRZ ;  /* 0x0000000000067805 */ /* 0x000fe4000001ff00 */
[----:B------:R-:W-:Y:S02]  /*0090*/  IADD3 R2, P0, PT, R0, R2, RZ ;  /* 0x0000000200027210 */ /* 0x000fe40007f1e0ff */
[----:B------:R-:W-:Y:S01]  /*00a0*/  CS2R R8, SRZ ;  /* 0x0000000000087805 */ /* 0x000fe2000001ff00 */
[----:B------:R-:W-:Y:S01]  /*00b0*/  IMAD.MOV.U32 R17, RZ, RZ, RZ ;  /* 0x000000ffff117224 */ /* 0x000fe200078e00ff */
[----:B------:R-:W-:Y:S01]  /*00c0*/  LOP3.LUT R2, R2, 0xaad26b49, RZ, 0x3c, !PT ;  /* 0xaad26b4902027812 */ /* 0x000fe200078e3cff */
[----:B------:R-:W-:Y:S02]  /*00d0*/  IMAD.X R3, R3, 0x1, R5, P0 ;  /* 0x0000000103037824 */ /* 0x000fe400000e0605 */
[----:B------:R-:W-:-:S02]  /*00e0*/  IMAD.MOV.U32 R5, RZ, RZ, RZ ;  /* 0x000000ffff057224 */ /* 0x000fc400078e00ff */
[----:B------:R-:W-:Y:S01]  /*00f0*/  IMAD R2, R2, 0x4182bed5, RZ ;  /* 0x4182bed502027824 */ /* 0x000fe200078e02ff */
[----:B------:R-:W-:-:S03]  /*0100*/  LOP3.LUT R3, R3, 0xf7dcefdd, RZ, 0x3c, !PT ;  /* 0xf7dcefdd03037812 */ /* 0x000fc600078e3cff */
[C---:B------:R-:W-:Y:S01]  /*0110*/  VIADD R16, R2.reuse, 0x75bcd15 ;  /* 0x075bcd1502107836 */ /* 0x040fe20000000000 */
[C---:B------:R-:W-:Y:S01]  /*0120*/  LOP3.LUT R15, R2.reuse, 0x159a55e5, RZ, 0x3c, !PT ;  /* 0x159a55e5020f7812 */ /* 0x040fe200078e3cff */
[----:B------:R-:W-:Y:S02]  /*0130*/  IMAD R3, R3, -0x658354e5, RZ ;  /* 0x9a7cab1b03037824 */ /* 0x000fe400078e02ff */
[C---:B------:R-:W-:Y:S02]  /*0140*/  VIADD R14, R2.reuse, 0x583f19 ;  /* 0x00583f19020e7836 */ /* 0x040fe40000000000 */
[C---:B------:R-:W-:Y:S01]  /*0150*/  VIADD R18, R3.reuse, 0x1f123bb5 ;  /* 0x1f123bb503127836 */ /* 0x040fe20000000000 */
[----:B------:R-:W-:Y:S02]  /*0160*/  IADD3 R4, PT, PT, R2, 0x64f0c9, R3 ;  /* 0x0064f0c902047810 */ /* 0x000fe40007ffe003 */
[----:B-1----:R-:W-:-:S07]  /*0170*/  LOP3.LUT R10, R3, 0x5491333, RZ, 0x3c, !PT ;  /* 0x05491333030a7812 */ /* 0x002fce00078e3cff */
.L_x_18:
[----:B------:R-:W-:Y:S01]  /*0180*/  IMAD.SHL.U32 R2, R17, 0x4, RZ ;  /* 0x0000000411027824 */ /* 0x000fe200078e00ff */
[----:B------:R-:W-:-:S04]  /*0190*/  UMOV UR4, URZ ;  /* 0x000000ff00047c82 */ /* 0x000fc80008000000 */
[C---:B------:R-:W-:Y:S02]  /*01a0*/  ISETP.EQ.AND P1, PT, R2.reuse, RZ, PT ;  /* 0x000000ff0200720c */ /* 0x040fe40003f22270 */
[C---:B------:R-:W-:Y:S02]  /*01b0*/  ISETP.EQ.AND P2, PT, R2.reuse, 0x4, PT ;  /* 0x000000040200780c */ /* 0x040fe40003f42270 */
[C---:B------:R-:W-:Y:S02]  /*01c0*/  ISETP.EQ.AND P3, PT, R2.reuse, 0x8, PT ;  /* 0x000000080200780c */ /* 0x040fe40003f62270 */
[C---:B------:R-:W-:Y:S02]  /*01d0*/  ISETP.EQ.AND P0, PT, R2.reuse, -0x4, PT ;  /* 0xfffffffc0200780c */ /* 0x040fe40003f02270 */
[----:B------:R-:W-:-:S05]  /*01e0*/  ISETP.EQ.AND P0, PT, R2, 0xc, PT ;  /* 0x0000000c0200780c */ /* 0x000fca0003f02270 */
[----:B------:R-:W-:Y:S01]  /*01f0*/  @P1 IMAD.MOV.U32 R11, RZ, RZ, R16 ;  /* 0x000000ffff0b1224 */ /* 0x000fe200078e0010 */
[C---:B------:R-:W-:Y:S01]  /*0200*/  ISETP.EQ.AND P1, PT, R2.reuse, 0x10, PT ;  /* 0x000000100200780c */ /* 0x040fe20003f22270 */
[----:B------:R-:W-:Y:S01]  /*0210*/  @P2 IMAD.MOV.U32 R11, RZ, RZ, R15 ;  /* 0x000000ffff0b2224 */ /* 0x000fe200078e000f */
[C---:B------:R-:W-:Y:S01]  /*0220*/  ISETP.EQ.AND P2, PT, R2.reuse, 0x14, PT ;  /* 0x000000140200780c */ /* 0x040fe20003f42270 */
[----:B------:R-:W-:Y:S01]  /*0230*/  @P3 IMAD.MOV.U32 R11, RZ, RZ, R18 ;  /* 0x000000ffff0b3224 */ /* 0x000fe200078e0012 */
[----:B------:R-:W-:-:S03]  /*0240*/  ISETP.EQ.AND P3, PT, R2, 0x18, PT ;  /* 0x000000180200780c */ /* 0x000fc60003f62270 */
[----:B------:R-:W-:Y:S01]  /*0250*/  @P0 IMAD.MOV.U32 R11, RZ, RZ, R10 ;  /* 0x000000ffff0b0224 */ /* 0x000fe200078e000a */
[----:B------:R-:W-:-:S05]  /*0260*/  ISETP.EQ.AND P0, PT, R2, 0x1c, PT ;  /* 0x0000001c0200780c */ /* 0x000fca0003f02270 */
[----:B------:R-:W-:Y:S01]  /*0270*/  @P1 IMAD.MOV.U32 R11, RZ, RZ, R14 ;  /* 0x000000ffff0b1224 */ /* 0x000fe200078e000e */
[C---:B------:R-:W-:Y:S01]  /*0280*/  ISETP.EQ.AND P1, PT, R2.reuse, 0x20, PT ;  /* 0x000000200200780c */ /* 0x040fe20003f22270 */
[--C-:B------:R-:W-:Y:S01]  /*0290*/  @P2 IMAD.MOV.U32 R11, RZ, RZ, R0.reuse ;  /* 0x000000ffff0b2224 */ /* 0x100fe200078e0000 */
[C---:B------:R-:W-:Y:S01]  /*02a0*/  ISETP.EQ.AND P2, PT, R2.reuse, 0x24, PT ;  /* 0x000000240200780c */ /* 0x040fe20003f42270 */
[----:B------:R-:W-:Y:S01]  /*02b0*/  @P3 IMAD.MOV.U32 R11, RZ, RZ, R0 ;  /* 0x000000ffff0b3224 */ /* 0x000fe200078e0000 */
[----:B------:R-:W-:-:S03]  /*02c0*/  ISETP.EQ.AND P3, PT, R2, 0x28, PT ;  /* 0x000000280200780c */ /* 0x000fc60003f62270 */
[----:B------:R-:W-:-:S06]  /*02d0*/  @P0 IMAD.MOV.U32 R11, RZ, RZ, R0 ;  /* 0x000000ffff0b0224 */ /* 0x000fcc00078e0000 */
[--C-:B------:R-:W-:Y:S02]  /*02e0*/  @P1 IMAD.MOV.U32 R11, RZ, RZ, R0.reuse ;  /* 0x000000ffff0b1224 */ /* 0x100fe400078e0000 */
[--C-:B------:R-:W-:Y:S02]  /*02f0*/  @P2 IMAD.MOV.U32 R11, RZ, RZ, R0.reuse ;  /* 0x000000ffff0b2224 */ /* 0x100fe400078e0000 */
[----:B------:R-:W-:-:S07]  /*0300*/  @P3 IMAD.MOV.U32 R11, RZ, RZ, R0 ;  /* 0x000000ffff0b3224 */ /* 0x000fce00078e0000 */
.L_x_17:
[----:B------:R-:W0:Y:S01]  /*0310*/  LDC.64 R2, c[0x4][0x8] ;  /* 0x01000200ff027b82 */ /* 0x000e220000000a00 */
[----:B------:R-:W-:Y:S01]  /*0320*/  SHF.R.U32.HI R22, RZ, UR4, R11 ;  /* 0x00000004ff167c19 */ /* 0x000fe2000801160b */
[----:B------:R-:W-:-:S03]  /*0330*/  IMAD.SHL.U32 R12, R17, 0x20, RZ ;  /* 0x00000020110c7824 */ /* 0x000fc600078e00ff */
[----:B------:R-:W-:Y:S01]  /*0340*/  LOP3.LUT R13, R22, 0x1, RZ, 0xc0, !PT ;  /* 0x00000001160d7812 */ /* 0x000fe200078ec0ff */
[----:B------:R-:W-:-:S03]  /*0350*/  VIADD R12, R12, UR4 ;  /* 0x000000040c0c7c36 */ /* 0x000fc60008000000 */
[----:B------:R-:W-:Y:S01]  /*0360*/  ISETP.NE.U32.AND P0, PT, R13, 0x1, PT ;  /* 0x000000010d00780c */ /* 0x000fe20003f05070 */
[----:B------:R-:W-:-:S03]  /*0370*/  IMAD R13, R12, 0x5, RZ ;  /* 0x000000050c0d7824 */ /* 0x000fc600078e02ff */
[----:B------:R-:W-:Y:S01]  /*0380*/  R2P PR, R22, 0x7e ;  /* 0x0000007e16007804 */ /* 0x000fe20000000000 */
[----:B0-----:R-:W-:-:S08]  /*0390*/  IMAD.WIDE.U32 R2, R13, 0x4, R2 ;  /* 0x000000040d027825 */ /* 0x001fd000078e0002 */
[----:B------:R-:W2:Y:S04]  /*03a0*/  @!P0 LDG.E R12, desc[UR6][R2.64+0x10] ;  /* 0x00001006020c8981 */ /* 0x000ea8000c1e1900 */
[----:B------:R-:W3:Y:S04]  /*03b0*/  @P1 LDG.E R20, desc[UR6][R2.64+0x24] ;  /* 0x0000240602141981 */ /* 0x000ee8000c1e1900 */
[----:B------:R-:W4:Y:S04]  /*03c0*/  @P2 LDG.E R24, desc[UR6][R2.64+0x38] ;  /* 0x0000380602182981 */ /* 0x000f28000c1e1900 */
[----:B------:R-:W5:Y:S04]  /*03d0*/  @P3 LDG.E R26, desc[UR6][R2.64+0x4c] ;  /* 0x00004c06021a3981 */ /* 0x000f68000c1e1900 */
[----:B------:R-:W5:Y:S04]  /*03e0*/  @P4 LDG.E R28, desc[UR6][R2.64+0x60] ;  /* 0x00006006021c4981 */ /* 0x000f68000c1e1900 */
[----:B------:R-:W5:Y:S04]  /*03f0*/  @!P0 LDG.E R13, desc[UR6][R2.64] ;  /* 0x00000006020d8981 */ /* 0x000f68000c1e1900 */
[----:B------:R-:W5:Y:S04]  /*0400*/  @!P0 LDG.E R19, desc[UR6][R2.64+0xc] ;  /* 0x00000c0602138981 */ /* 0x000f68000c1e1900 */
[----:B------:R-:W5:Y:S04]  /*0410*/  @P6 LDG.E R23, desc[UR6][R2.64+0x88] ;  /* 0x0000880602176981 */ /* 0x000f68000c1e1900 */
[----:B------:R-:W5:Y:S04]  /*0420*/  @P1 LDG.E R21, desc[UR6][R2.64+0x14] ;  /* 0x0000140602151981 */ /* 0x000f68000c1e1900 */
[----:B------:R-:W5:Y:S01]  /*0430*/  @P5 LDG.E R25, desc[UR6][R2.64+0x70] ;  /* 0x0000700602195981 */ /* 0x000f62000c1e1900 */
[----:B--2---:R-:W-:-:S03]  /*0440*/  @!P0 LOP3.LUT R7, R7, R12, RZ, 0x3c, !PT ;  /* 0x0000000c07078212 */ /* 0x004fc600078e3cff */
[----:B------:R-:W2:Y:S01]  /*0450*/  @!P0 LDG.E R12, desc[UR6][R2.64+0x4] ;  /* 0x00000406020c8981 */ /* 0x000ea2000c1e1900 */
[----:B---3--:R-:W-:-:S03]  /*0460*/  @P1 LOP3.LUT R7, R7, R20, RZ, 0x3c, !PT ;  /* 0x0000001407071212 */ /* 0x008fc600078e3cff */
[----:B------:R-:W3:Y:S01]  /*0470*/  @!P0 LDG.E R20, desc[UR6][R2.64+0x8] ;  /* 0x0000080602148981 */ /* 0x000ee2000c1e1900 */
[----:B----4-:R-:W-:-:S03]  /*0480*/  @P2 LOP3.LUT R7, R7, R24, RZ, 0x3c, !PT ;  /* 0x0000001807072212 */ /* 0x010fc600078e3cff */
[----:B------:R-:W4:Y:S01]  /*0490*/  @P1 LDG.E R24, desc[UR6][R2.64+0x18] ;  /* 0x0000180602181981 */ /* 0x000f22000c1e1900 */
[----:B-----5:R-:W-:-:S03]  /*04a0*/  @P3 LOP3.LUT R7, R7, R26, RZ, 0x3c, !PT ;  /* 0x0000001a07073212 */ /* 0x020fc600078e3cff */
[----:B------:R-:W5:Y:S01]  /*04b0*/  @P5 LDG.E R26, desc[UR6][R2.64+0x74] ;  /* 0x00007406021a5981 */ /* 0x000f62000c1e1900 */
[----:B------:R-:W-:-:S03]  /*04c0*/  @P4 LOP3.LUT R7, R7, R28, RZ, 0x3c, !PT ;  /* 0x0000001c07074212 */ /* 0x000fc600078e3cff */
[----:B------:R-:W5:Y:S01]  /*04d0*/  @P3 LDG.E R28, desc[UR6][R2.64+0x44] ;  /* 0x00004406021c3981 */ /* 0x000f62000c1e1900 */
[----:B------:R-:W-:-:S03]  /*04e0*/  @!P0 LOP3.LUT R8, R8, R13, RZ, 0x3c, !PT ;  /* 0x0000000d08088212 */ /* 0x000fc600078e3cff */
[----:B------:R-:W5:Y:S01]  /*04f0*/  @P1 LDG.E R13, desc[UR6][R2.64+0x20] ;  /* 0x00002006020d1981 */ /* 0x000f62000c1e1900 */
[----:B------:R-:W-:-:S03]  /*0500*/  @!P0 LOP3.LUT R6, R6, R19, RZ, 0x3c, !PT ;  /* 0x0000001306068212 */ /* 0x000fc600078e3cff */
[----:B------:R-:W5:Y:S01]  /*0510*/  @P2 LDG.E R19, desc[UR6][R2.64+0x28] ;  /* 0x0000280602132981 */ /* 0x000f62000c1e1900 */
[----:B------:R-:W-:-:S03]  /*0520*/  @P1 LOP3.LUT R8, R8, R21, RZ, 0x3c, !PT ;  /* 0x0000001508081212 */ /* 0x000fc600078e3cff */
[----:B------:R-:W5:Y:S01]  /*0530*/  @P2 LDG.E R21, desc[UR6][R2.64+0x34] ;  /* 0x0000340602152981 */ /* 0x000f62000c1e1900 */
[----:B--2---:R-:W-:-:S03]  /*0540*/  @!P0 LOP3.LUT R9, R9, R12, RZ, 0x3c, !PT ;  /* 0x0000000c09098212 */ /* 0x004fc600078e3cff */
[----:B------:R-:W2:Y:S01]  /*0550*/  @P1 LDG.E R12, desc[UR6][R2.64+0x1c] ;  /* 0x00001c06020c1981 */ /* 0x000ea2000c1e1900 */
[----:B---3--:R-:W-:-:S03]  /*0560*/  @!P0 LOP3.LUT R5, R5, R20, RZ, 0x3c, !PT ;  /* 0x0000001405058212 */ /* 0x008fc600078e3cff */
[----:B------:R-:W3:Y:S01]  /*0570*/  @P2 LDG.E R20, desc[UR6][R2.64+0x2c] ;  /* 0x00002c0602142981 */ /* 0x000ee2000c1e1900 */
[----:B----4-:R-:W-:-:S03]  /*0580*/  @P1 LOP3.LUT R9, R9, R24, RZ, 0x3c, !PT ;  /* 0x0000001809091212 */ /* 0x010fc600078e3cff */
[----:B------:R-:W4:Y:S01]  /*0590*/  @P2 LDG.E R24, desc[UR6][R2.64+0x30] ;  /* 0x0000300602182981 */ /* 0x000f22000c1e1900 */
[----:B-----5:R-:W-:-:S03]  /*05a0*/  @P5 LOP3.LUT R7, R7, R26, RZ, 0x3c, !PT ;  /* 0x0000001a07075212 */ /* 0x020fc600078e3cff */
[----:B------:R-:W5:Y:S01]  /*05b0*/  @P3 LDG.E R26, desc[UR6][R2.64+0x40] ;  /* 0x00004006021a3981 */ /* 0x000f62000c1e1900 */
[----:B------:R-:W-:-:S03]  /*05c0*/  @P6 LOP3.LUT R7, R7, R23, RZ, 0x3c, !PT ;  /* 0x0000001707076212 */ /* 0x000fc600078e3cff */
[----:B------:R-:W5:Y:S01]  /*05d0*/  @P3 LDG.E R23, desc[UR6][R2.64+0x3c] ;  /* 0x00003c0602173981 */ /* 0x000f62000c1e1900 */
[----:B------:R-:W-:-:S03]  /*05e0*/  @P1 LOP3.LUT R6, R6, R13, RZ, 0x3c, !PT ;  /* 0x0000000d06061212 */ /* 0x000fc600078e3cff */
[----:B------:R-:W5:Y:S01]  /*05f0*/  @P3 LDG.E R13, desc[UR6][R2.64+0x48] ;  /* 0x00004806020d3981 */ /* 0x000f62000c1e1900 */
[----:B------:R-:W-:-:S03]  /*0600*/  @P2 LOP3.LUT R8, R8, R19, RZ, 0x3c, !PT ;  /* 0x0000001308082212 */ /* 0x000fc600078e3cff */
[----:B------:R-:W5:Y:S01]  /*0610*/  @P4 LDG.E R19, desc[UR6][R2.64+0x50] ;  /* 0x0000500602134981 */ /* 0x000f62000c1e1900 */
[----:B------:R-:W-:-:S03]  /*0620*/  @P2 LOP3.LUT R6, R6, R21, RZ, 0x3c, !PT ;  /* 0x0000001506062212 */ /* 0x000fc600078e3cff */
[----:B------:R-:W5:Y:S01]  /*0630*/  @P4 LDG.E R21, desc[UR6][R2.64+0x5c] ;  /* 0x00005c0602154981 */ /* 0x000f62000c1e1900 */
[----:B--2---:R-:W-:-:S03]  /*0640*/  @P1 LOP3.LUT R5, R5, R12, RZ, 0x3c, !PT ;  /* 0x0000000c05051212 */ /* 0x004fc600078e3cff */
[----:B------:R-:W2:Y:S01]  /*0650*/  @P4 LDG.E R12, desc[UR6][R2.64+0x54] ;  /* 0x00005406020c4981 */ /* 0x000ea2000c1e1900 */
[----:B---3--:R-:W-:-:S03]  /*0660*/  @P2 LOP3.LUT R9, R9, R20, RZ, 0x3c, !PT ;  /* 0x0000001409092212 */ /* 0x008fc600078e3cff */
[----:B------:R-:W3:Y:S01]  /*0670*/  @P4 LDG.E R20, desc[UR6][R2.64+0x58] ;  /* 0x0000580602144981 */ /* 0x000ee2000c1e1900 */
[----:B----4-:R-:W-:-:S03]  /*0680*/  @P2 LOP3.LUT R5, R5, R24, RZ, 0x3c, !PT ;  /* 0x0000001805052212 */ /* 0x010fc600078e3cff */
[----:B------:R-:W4:Y:S01]  /*0690*/  @P5 LDG.E R24, desc[UR6][R2.64+0x68] ;  /* 0x0000680602185981 */ /* 0x000f22000c1e1900 */
[----:B-----5:R-:W-:-:S03]  /*06a0*/  @P3 LOP3.LUT R9, R9, R26, RZ, 0x3c, !PT ;  /* 0x0000001a09093212 */ /* 0x020fc600078e3cff */
[----:B------:R-:W5:Y:S01]  /*06b0*/  @P5 LDG.E R26, desc[UR6][R2.64+0x6c] ;  /* 0x00006c06021a5981 */ /* 0x000f62000c1e1900 */
[----:B------:R-:W-:-:S03]  /*06c0*/  @P3 LOP3.LUT R8, R8, R23, RZ, 0x3c, !PT ;  /* 0x0000001708083212 */ /* 0x000fc600078e3cff */
[----:B------:R-:W5:Y:S01]  /*06d0*/  @P5 LDG.E R23, desc[UR6][R2.64+0x64] ;  /* 0x0000640602175981 */ /* 0x000f62000c1e1900 */
[----:B------:R-:W-:Y:S02]  /*06e0*/  LOP3.LUT P0, RZ, R22, 0x80, RZ, 0xc0, !PT ;  /* 0x0000008016ff7812 */ /* 0x000fe4000780c0ff */
[----:B------:R-:W-:Y:S02]  /*06f0*/  @P3 LOP3.LUT R5, R5, R28, RZ, 0x3c, !PT ;  /* 0x0000001c05053212 */ /* 0x000fe400078e3cff */
[----:B------:R-:W-:Y:S02]  /*0700*/  @P3 LOP3.LUT R6, R6, R13, RZ, 0x3c, !PT ;  /* 0x0000000d06063212 */ /* 0x000fe400078e3cff */
[----:B------:R-:W-:Y:S01]  /*0710*/  @P4 LOP3.LUT R8, R8, R19, RZ, 0x3c, !PT ;  /* 0x0000001308084212 */ /* 0x000fe200078e3cff */
[----:B------:R-:W5:Y:S04]  /*0720*/  @P6 LDG.E R13, desc[UR6][R2.64+0x78] ;  /* 0x00007806020d6981 */ /* 0x000f68000c1e1900 */
[----:B------:R-:W5:Y:S01]  /*0730*/  @P6 LDG.E R19, desc[UR6][R2.64+0x84] ;  /* 0x0000840602136981 */ /* 0x000f62000c1e1900 */
[----:B------:R-:W-:-:S03]  /*0740*/  @P4 LOP3.LUT R6, R6, R21, RZ, 0x3c, !PT ;  /* 0x0000001506064212 */ /* 0x000fc600078e3cff */
[----:B------:R-:W5:Y:S04]  /*0750*/  @P0 LDG.E R21, desc[UR6][R2.64+0x8c] ;  /* 0x00008c0602150981 */ /* 0x000f68000c1e1900 */
        /* <DEDUP_REMOVED lines=11> */
[----:B------:R-:W-:Y:S02]  /*0810*/  @P5 LOP3.LUT R6, R6, R25, RZ, 0x3c, !PT ;  /* 0x0000001906065212 */ /* 0x000fe400078e3cff */
[----:B------:R-:W-:Y:S02]  /*0820*/  @P6 LOP3.LUT R8, R8, R13, RZ, 0x3c, !PT ;  /* 0x0000000d08086212 */ /* 0x000fe400078e3cff */
[----:B------:R-:W-:Y:S02]  /*0830*/  @P6 LOP3.LUT R6, R6, R19, RZ, 0x3c, !PT ;  /* 0x0000001306066212 */ /* 0x000fe400078e3cff */
[----:B------:R-:W-:Y:S02]  /*0840*/  @P0 LOP3.LUT R8, R8, R21, RZ, 0x3c, !PT ;  /* 0x0000001508080212 */ /* 0x000fe400078e3cff */
[----:B------:R-:W-:Y:S02]  /*0850*/  @P0 LOP3.LUT R7, R7, R28, RZ, 0x3c, !PT ;  /* 0x0000001c07070212 */ /* 0x000fe400078e3cff */
[----:B--2---:R-:W-:-:S02]  /*0860*/  @P6 LOP3.LUT R9, R9, R12, RZ, 0x3c, !PT ;  /* 0x0000000c09096212 */ /* 0x004fc400078e3cff */
[----:B---3--:R-:W-:Y:S02]  /*0870*/  @P6 LOP3.LUT R5, R5, R20, RZ, 0x3c, !PT ;  /* 0x0000001405056212 */ /* 0x008fe400078e3cff */
[----:B----4-:R-:W-:Y:S02]  /*0880*/  @P0 LOP3.LUT R9, R9, R24, RZ, 0x3c, !PT ;  /* 0x0000001809090212 */ /* 0x010fe400078e3cff */
[----:B-----5:R-:W-:Y:S02]  /*0890*/  @P0 LOP3.LUT R5, R5, R26, RZ, 0x3c, !PT ;  /* 0x0000001a05050212 */ /* 0x020fe400078e3cff */
[----:B------:R-:W-:Y:S02]  /*08a0*/  @P0 LOP3.LUT R6, R6, R23, RZ, 0x3c, !PT ;  /* 0x0000001706060212 */ /* 0x000fe400078e3cff */
[----:B------:R-:W-:-:S13]  /*08b0*/  R2P PR, R22.B1, 0x7f ;  /* 0x0000007f16007804 */ /* 0x000fda0000001000 */
[----:B------:R-:W2:Y:S04]  /*08c0*/  @P0 LDG.E R20, desc[UR6][R2.64+0xa4] ;  /* 0x0000a40602140981 */ /* 0x000ea8000c1e1900 */
[----:B------:R-:W3:Y:S04]  /*08d0*/  @P0 LDG.E R24, desc[UR6][R2.64+0xa8] ;  /* 0x0000a80602180981 */ /* 0x000ee8000c1e1900 */
[----:B------:R-:W4:Y:S04]  /*08e0*/  @P0 LDG.E R19, desc[UR6][R2.64+0xa0] ;  /* 0x0000a00602130981 */ /* 0x000f28000c1e1900 */
[----:B------:R-:W5:Y:S04]  /*08f0*/  @P0 LDG.E R21, desc[UR6][R2.64+0xac] ;  /* 0x0000ac0602150981 */ /* 0x000f68000c1e1900 */
[----:B------:R-:W5:Y:S04]  /*0900*/  @P0 LDG.E R26, desc[UR6][R2.64+0xb0] ;  /* 0x0000b006021a0981 */ /* 0x000f68000c1e1900 */
[----:B------:R-:W5:Y:S04]  /*0910*/  @P1 LDG.E R12, desc[UR6][R2.64+0xbc] ;  /* 0x0000bc06020c1981 */ /* 0x000f68000c1e1900 */
[----:B------:R-:W5:Y:S04]  /*0920*/  @P1 LDG.E R23, desc[UR6][R2.64+0xb4] ;  /* 0x0000b40602171981 */ /* 0x000f68000c1e1900 */
        /* <DEDUP_REMOVED lines=10> */
[----:B------:R-:W-:Y:S02]  /*09d0*/  @P0 LOP3.LUT R7, R7, R26, RZ, 0x3c, !PT ;  /* 0x0000001a07070212 */ /* 0x000fe400078e3cff */
[----:B------:R-:W-:Y:S01]  /*09e0*/  LOP3.LUT P0, RZ, R22, 0x8000, RZ, 0xc0, !PT ;  /* 0x0000800016ff7812 */ /* 0x000fe2000780c0ff */
        /* <DEDUP_REMOVED lines=51> */
[----:B------:R-:W-:-:S04]  /*0d20*/  UIADD3 UR4, UPT, UPT, UR4, 0x10, URZ ;  /* 0x0000001004047890 */ /* 0x000fc8000fffe0ff */
[----:B------:R-:W-:Y:S01]  /*0d30*/  UISETP.NE.AND UP0, UPT, UR4, 0x20, UPT ;  /* 0x000000200400788c */ /* 0x000fe2000bf05270 */
[----:B--2---:R-:W-:Y:S02]  /*0d40*/  @P5 LOP3.LUT R7, R7, R20, RZ, 0x3c, !PT ;  /* 0x0000001407075212 */ /* 0x004fe400078e3cff */
[----:B---3--:R-:W-:Y:S02]  /*0d50*/  @P6 LOP3.LUT R5, R5, R24, RZ, 0x3c, !PT ;  /* 0x0000001805056212 */ /* 0x008fe400078e3cff */
[----:B----4-:R-:W-:Y:S02]  /*0d60*/  @P6 LOP3.LUT R8, R8, R19, RZ, 0x3c, !PT ;  /* 0x0000001308086212 */ /* 0x010fe400078e3cff */
[----:B-----5:R-:W-:Y:S02]  /*0d70*/  @P6 LOP3.LUT R6, R6, R21, RZ, 0x3c, !PT ;  /* 0x0000001506066212 */ /* 0x020fe400078e3cff */
[----:B------:R-:W-:Y:S02]  /*0d80*/  @P6 LOP3.LUT R9, R9, R22, RZ, 0x3c, !PT ;  /* 0x0000001609096212 */ /* 0x000fe400078e3cff */
[----:B------:R-:W-:-:S02]  /*0d90*/  @P6 LOP3.LUT R7, R7, R12, RZ, 0x3c, !PT ;  /* 0x0000000c07076212 */ /* 0x000fc400078e3cff */
[----:B------:R-:W-:Y:S02]  /*0da0*/  @P0 LOP3.LUT R9, R9, R26, RZ, 0x3c, !PT ;  /* 0x0000001a09090212 */ /* 0x000fe400078e3cff */
[----:B------:R-:W-:Y:S02]  /*0db0*/  @P0 LOP3.LUT R8, R8, R23, RZ, 0x3c, !PT ;  /* 0x0000001708080212 */ /* 0x000fe400078e3cff */
[----:B------:R-:W-:Y:S02]  /*0dc0*/  @P0 LOP3.LUT R7, R7, R25, RZ, 0x3c, !PT ;  /* 0x0000001907070212 */ /* 0x000fe400078e3cff */
[----:B------:R-:W-:Y:S02]  /*0dd0*/  @P0 LOP3.LUT R5, R5, R28, RZ, 0x3c, !PT ;  /* 0x0000001c05050212 */ /* 0x000fe400078e3cff */
[----:B------:R-:W-:Y:S01]  /*0de0*/  @P0 LOP3.LUT R6, R6, R13, RZ, 0x3c, !PT ;  /* 0x0000000d06060212 */ /* 0x000fe200078e3cff */
[----:B------:R-:W-:Y:S06]  /*0df0*/  BRA.U UP0, `(.L_x_17) ;  /* 0xfffffff500447547 */ /* 0x000fec000b83ffff */
[----:B------:R-:W-:-:S05]  /*0e00*/  VIADD R17, R17, 0x1 ;  /* 0x0000000111117836 */ /* 0x000fca0000000000 */
[----:B------:R-:W-:-:S13]  /*0e10*/  ISETP.NE.AND P0, PT, R17, 0x5, PT ;  /* 0x000000051100780c */ /* 0x000fda0003f05270 */
[----:B------:R-:W-:Y:S05]  /*0e20*/  @P0 BRA `(.L_x_18) ;  /* 0xfffffff000d40947 */ /* 0x000fea000383ffff */
[----:B------:R-:W-:Y:S01]  /*0e30*/  SHF.R.U32.HI R3, RZ, 0x2, R8 ;  /* 0x00000002ff037819 */ /* 0x000fe20000011608 */
[----:B------:R-:W-:Y:S01]  /*0e40*/  IMAD.SHL.U32 R2, R7, 0x10, RZ ;  /* 0x0000001007027824 */ /* 0x000fe200078e00ff */
[----:B------:R-:W-:Y:S01]  /*0e50*/  SHF.R.U32.HI R10, RZ, 0x2, R9 ;  /* 0x00000002ff0a7819 */ /* 0x000fe20000011609 */
[----:B------:R-:W0:Y:S01]  /*0e60*/  LDCU.128 UR8, c[0x0][0x380] ;  /* 0x00007000ff0877ac */ /* 0x000e220008000c00 */
[----:B------:R-:W-:Y:S01]  /*0e70*/  LOP3.LUT R3, R3, R8, RZ, 0x3c, !PT ;  /* 0x0000000803037212 */ /* 0x000fe200078e3cff */
[----:B------:R-:W-:Y:S01]  /*0e80*/  IMAD.MOV.U32 R12, RZ, RZ, 0x0 ;  /* 0x00000000ff0c7424 */ /* 0x000fe200078e00ff */
[----:B------:R-:W-:Y:S01]  /*0e90*/  LOP3.LUT R10, R10, R9, RZ, 0x3c, !PT ;  /* 0x000000090a0a7212 */ /* 0x000fe200078e3cff */
[----:B------:R-:W-:Y:S01]  /*0ea0*/  IMAD.MOV.U32 R13, RZ, RZ, 0x3ca00000 ;  /* 0x3ca00000ff0d7424 */ /* 0x000fe200078e00ff */
[----:B------:R-:W-:Y:S01]  /*0eb0*/  SHF.R.U32.HI R9, RZ, 0x2, R6 ;  /* 0x00000002ff097819 */ /* 0x000fe20000011606 */
[----:B------:R-:W-:-:S03]  /*0ec0*/  IMAD.SHL.U32 R8, R3, 0x2, RZ ;  /* 0x0000000203087824 */ /* 0x000fc600078e00ff */
[----:B------:R-:W-:Y:S02]  /*0ed0*/  LOP3.LUT R9, R9, R6, RZ, 0x3c, !PT ;  /* 0x0000000609097212 */ /* 0x000fe400078e3cff */
[----:B------:R-:W-:Y:S02]  /*0ee0*/  LOP3.LUT R2, R3, R8, R2, 0x96, !PT ;  /* 0x0000000803027212 */ /* 0x000fe400078e9602 */
[----:B------:R-:W-:Y:S01]  /*0ef0*/  SHF.R.U32.HI R8, RZ, 0x2, R5 ;  /* 0x00000002ff087819 */ /* 0x000fe20000011605 */
[----:B------:R-:W-:Y:S01]  /*0f00*/  IMAD.SHL.U32 R6, R9, 0x2, RZ ;  /* 0x0000000209067824 */ /* 0x000fe200078e00ff */
[----:B------:R-:W-:Y:S01]  /*0f10*/  LOP3.LUT R7, R2, R7, RZ, 0x3c, !PT ;  /* 0x0000000702077212 */ /* 0x000fe200078e3cff */
[----:B------:R-:W-:Y:S01]  /*0f20*/  IMAD.SHL.U32 R2, R10, 0x2, RZ ;  /* 0x000000020a027824 */ /* 0x000fe200078e00ff */
[----:B------:R-:W-:-:S03]  /*0f30*/  LOP3.LUT R8, R8, R5, RZ, 0x3c, !PT ;  /* 0x0000000508087212 */ /* 0x000fc600078e3cff */
[----:B------:R-:W-:-:S05]  /*0f40*/  IMAD.SHL.U32 R3, R7, 0x10, RZ ;  /* 0x0000001007037824 */ /* 0x000fca00078e00ff */
[----:B------:R-:W-:Y:S01]  /*0f50*/  LOP3.LUT R2, R10, R2, R3, 0x96, !PT ;  /* 0x000000020a027212 */ /* 0x000fe200078e9603 */
[----:B------:R-:W-:-:S03]  /*0f60*/  IMAD.SHL.U32 R10, R0, 0x8, RZ ;  /* 0x00000008000a7824 */ /* 0x000fc600078e00ff */
[----:B------:R-:W-:Y:S01]  /*0f70*/  LOP3.LUT R3, R2, R7, RZ, 0x3c, !PT ;  /* 0x0000000702037212 */ /* 0x000fe200078e3cff */
[----:B------:R-:W-:Y:S01]  /*0f80*/  IMAD.SHL.U32 R2, R8, 0x2, RZ ;  /* 0x0000000208027824 */ /* 0x000fe200078e00ff */
[----:B------:R-:W-:-:S03]  /*0f90*/  IADD3 R7, PT, PT, R4, 0xb0f8a, R7 ;  /* 0x000b0f8a04077810 */ /* 0x000fc60007ffe007 */
[----:B------:R-:W-:-:S05]  /*0fa0*/  IMAD.SHL.U32 R5, R3, 0x10, RZ ;  /* 0x0000001003057824 */ /* 0x000fca00078e00ff */
[----:B------:R-:W-:-:S04]  /*0fb0*/  LOP3.LUT R2, R8, R2, R5, 0x96, !PT ;  /* 0x0000000208027212 */ /* 0x000fc800078e9605 */
[----:B------:R-:W-:Y:S02]  /*0fc0*/  LOP3.LUT R5, R2, R3, RZ, 0x3c, !PT ;  /* 0x0000000302057212 */ /* 0x000fe400078e3cff */
[----:B------:R-:W-:-:S03]  /*0fd0*/  IADD3 R3, PT, PT, R4, 0x10974f, R3 ;  /* 0x0010974f04037810 */ /* 0x000fc60007ffe003 */
[----:B------:R-:W-:-:S05]  /*0fe0*/  IMAD.SHL.U32 R2, R5, 0x10, RZ ;  /* 0x0000001005027824 */ /* 0x000fca00078e00ff */
[----:B------:R-:W-:-:S04]  /*0ff0*/  LOP3.LUT R2, R9, R6, R2, 0x96, !PT ;  /* 0x0000000609027212 */ /* 0x000fc800078e9602 */
[----:B------:R-:W-:Y:S01]  /*1000*/  LOP3.LUT R9, R2, R5, RZ, 0x3c, !PT ;  /* 0x0000000502097212 */ /* 0x000fe200078e3cff */
[----:B------:R-:W-:-:S03]  /*1010*/  IMAD.WIDE.U32 R2, R3, 0x200000, RZ ;  /* 0x0020000003027825 */ /* 0x000fc600078e00ff */
[C---:B------:R-:W-:Y:S02]  /*1020*/  IADD3 R6, PT, PT, R4.reuse, 0x1ba6d9, R9 ;  /* 0x001ba6d904067810 */ /* 0x040fe40007ffe009 */
[----:B------:R-:W-:Y:S02]  /*1030*/  IADD3 R9, PT, PT, R4, 0x161f14, R5 ;  /* 0x00161f1404097810 */ /* 0x000fe40007ffe005 */
[----:B------:R-:W-:Y:S01]  /*1040*/  LOP3.LUT R2, R2, R7, RZ, 0x3c, !PT ;  /* 0x0000000702027212 */ /* 0x000fe200078e3cff */
[----:B------:R-:W-:Y:S01]  /*1050*/  IMAD.WIDE.U32 R4, R6, 0x200000, RZ ;  /* 0x0020000006047825 */ /* 0x000fe200078e00ff */
[----:B------:R-:W-:Y:S02]  /*1060*/  SHF.R.S32.HI R7, RZ, 0x1f, R0 ;  /* 0x0000001fff077819 */ /* 0x000fe40000011400 */
[----:B0-----:R-:W-:Y:S02]  /*1070*/  IADD3 R6, P0, PT, R10, UR8, RZ ;  /* 0x000000080a067c10 */ /* 0x001fe4000ff1e0ff */
[----:B------:R-:W-:Y:S01]  /*1080*/  LOP3.LUT R8, R4, R9, RZ, 0x3c, !PT ;  /* 0x0000000904087212 */ /* 0x000fe200078e3cff */
[----:B------:R-:W-:Y:S01]  /*1090*/  IMAD.MOV.U32 R9, RZ, RZ, R5 ;  /* 0x000000ffff097224 */ /* 0x000fe200078e0005 */
[----:B------:R-:W0:Y:S01]  /*10a0*/  I2F.F64.U64 R2, R2 ;  /* 0x0000000200027312 */ /* 0x000e220000301800 */
[----:B------:R-:W-:-:S02]  /*10b0*/  SHF.L.U64.HI R0, R0, 0x3, R7 ;  /* 0x0000000300007819 */ /* 0x000fc40000010207 */
[----:B------:R-:W-:Y:S02]  /*10c0*/  IADD3 R10, P1, PT, R10, UR10, RZ ;  /* 0x0000000a0a0a7c10 */ /* 0x000fe4000ff3e0ff */
[C---:B------:R-:W-:Y:S02]  /*10d0*/  IADD3.X R7, PT, PT, R0.reuse, UR9, RZ, P0, !PT ;  /* 0x0000000900077c10 */ /* 0x040fe400087fe4ff */
[----:B------:R-:W-:Y:S01]  /*10e0*/  IADD3.X R11, PT, PT, R0, UR11, RZ, P1, !PT ;  /* 0x0000000b000b7c10 */ /* 0x000fe20008ffe4ff */
[----:B------:R-:W1:Y:S01]  /*10f0*/  I2F.F64.U64 R4, R8 ;  /* 0x0000000800047312 */ /* 0x000e620000301800 */
[----:B0-----:R-:W-:-:S07]  /*1100*/  DFMA R2, R2, R12, 5.5511151231257827021e-17 ;  /* 0x3c9000000202742b */ /* 0x001fce000000000c */
[----:B------:R-:W-:Y:S01]  /*1110*/  STG.E.64 desc[UR6][R6.64], R2 ;  /* 0x0000000206007986 */ /* 0x000fe2000c101b06 */
[----:B-1----:R-:W-:-:S07]  /*1120*/  DFMA R4, R4, R12, 5.5511151231257827021e-17 ;  /* 0x3c9000000404742b */ /* 0x002fce000000000c */
[----:B------:R-:W-:Y:S01]  /*1130*/  STG.E.64 desc[UR6][R10.64], R4 ;  /* 0x000000040a007986 */ /* 0x000fe2000c101b06 */
[----:B------:R-:W-:Y:S05]  /*1140*/  EXIT ;  /* 0x000000000000794d */ /* 0x000fea0003800000 */
.L_x_19:
        /* <DEDUP_REMOVED lines=11> */
.L_x_27:


//--------------------- .nv.global.init           --------------------------
	.section	.nv.global.init,"aw",@progbits
	.align	4
.nv.global.init:
	.type		mrg32k3aM1SubSeq,@object
	.size		mrg32k3aM1SubSeq,(mrg32k3aM2SubSeq - mrg32k3aM1SubSeq)
mrg32k3aM1SubSeq:
        /*0000*/ 	.byte	0x0b, 0xcc, 0xee, 0x04, 0x73, 0x29, 0x8b, 0x6f, 0xf6, 0x53, 0x03, 0xf6, 0x23, 0xf6, 0xea, 0xda
        /* <DEDUP_REMOVED lines=125> */
	.type		mrg32k3aM2SubSeq,@object
	.size		mrg32k3aM2SubSeq,(mrg32k3aM1 - mrg32k3aM2SubSeq)
mrg32k3aM2SubSeq:
        /* <DEDUP_REMOVED lines=126> */
	.type		mrg32k3aM1,@object
	.size		mrg32k3aM1,(mrg32k3aM1Seq - mrg32k3aM1)
mrg32k3aM1:
        /* <DEDUP_REMOVED lines=144> */
	.type		mrg32k3aM1Seq,@object
	.size		mrg32k3aM1Seq,(mrg32k3aM2 - mrg32k3aM1Seq)
mrg32k3aM1Seq:
        /* <DEDUP_REMOVED lines=144> */
	.type		mrg32k3aM2,@object
	.size		mrg32k3aM2,(mrg32k3aM2Seq - mrg32k3aM2)
mrg32k3aM2:
        /* <DEDUP_REMOVED lines=144> */
	.type		mrg32k3aM2Seq,@object
	.size		mrg32k3aM2Seq,(precalc_xorwow_matrix - mrg32k3aM2Seq)
mrg32k3aM2Seq:
        /* <DEDUP_REMOVED lines=144> */
	.type		precalc_xorwow_matrix,@object
	.size		precalc_xorwow_matrix,(precalc_xorwow_offset_matrix - precalc_xorwow_matrix)
precalc_xorwow_matrix:
        /* <DEDUP_REMOVED lines=6400> */
	.type		precalc_xorwow_offset_matrix,@object
	.size		precalc_xorwow_offset_matrix,(.L_1 - precalc_xorwow_offset_matrix)
precalc_xorwow_offset_matrix:
        /* <DEDUP_REMOVED lines=6400> */
.L_1:


//--------------------- .nv.shared.reserved.0     --------------------------
	.section	.nv.shared.reserved.0,"aw",@nobits
	.weak		__nv_reservedSMEM_offset_0_alias
	.size		__nv_reservedSMEM_offset_0_alias, 0, 64
	.other		__nv_reservedSMEM_offset_0_alias,@"STO_CUDA_RESERVED_SHARED STV_DEFAULT"
__nv_reservedSMEM_offset_0_alias:
	.zero		0
	.zero		64


//--------------------- .nv.constant0._Z19euclidianDotProductPdS_S_S_ --------------------------
	.section	.nv.constant0._Z19euclidianDotProductPdS_S_S_,"a",@progbits
	.sectionflags	@""
	.align	4
.nv.constant0._Z19euclidianDotProductPdS_S_S_:
	.zero		928


//--------------------- .nv.constant0._Z10dotProductPdS_S_S_ --------------------------
	.section	.nv.constant0._Z10dotProductPdS_S_S_,"a",@progbits
	.sectionflags	@""
	.align	4
.nv.constant0._Z10dotProductPdS_S_S_:
	.zero		928


//--------------------- .nv.constant0._Z17manhattanDistancePdS_S_S_ --------------------------
	.section	.nv.constant0._Z17manhattanDistancePdS_S_S_,"a",@progbits
	.sectionflags	@""
	.align	4
.nv.constant0._Z17manhattanDistancePdS_S_S_:
	.zero		928


//--------------------- .nv.constant0._Z17euclidianDistancePdS_S_S_ --------------------------
	.section	.nv.constant0._Z17euclidianDistancePdS_S_S_,"a",@progbits
	.sectionflags	@""
	.align	4
.nv.constant0._Z17euclidianDistancePdS_S_S_:
	.zero		928


//--------------------- .nv.constant0._Z10initializePdS_ --------------------------
	.section	.nv.constant0._Z10initializePdS_,"a",@progbits
	.sectionflags	@""
	.align	4
.nv.constant0._Z10initializePdS_:
	.zero		912


//--------------------- SYMBOLS --------------------------

	.type		.nv.reservedSmem.offset0,@object
	.size		.nv.reservedSmem.offset0,0x4
